//
// Generated by NVIDIA NVVM Compiler
//
// Compiler Build ID: CL-36424714
// Cuda compilation tools, release 13.0, V13.0.88
// Based on NVVM 20.0.0
//

.version 9.0
.target sm_100
.address_size 64

	// .globl	vector_add
// _ZZ14accuracyKernelE13block_correct has been demoted

.visible .entry vector_add(
	.param .u64 .ptr .align 1 vector_add_param_0,
	.param .u64 .ptr .align 1 vector_add_param_1,
	.param .u64 .ptr .align 1 vector_add_param_2,
	.param .u32 vector_add_param_3,
	.param .u32 vector_add_param_4
)
{
	.reg .pred 	%p<3>;
	.reg .b32 	%r<7>;
	.reg .b64 	%rd<15>;
	.reg .b64 	%fd<7>;

	ld.param.u64 	%rd4, [vector_add_param_0];
	ld.param.u64 	%rd5, [vector_add_param_1];
	ld.param.u64 	%rd6, [vector_add_param_2];
	ld.param.u32 	%r3, [vector_add_param_3];
	ld.param.u32 	%r2, [vector_add_param_4];
	cvta.to.global.u64 	%rd1, %rd6;
	cvta.to.global.u64 	%rd2, %rd5;
	cvta.to.global.u64 	%rd3, %rd4;
	mov.u32 	%r4, %ctaid.x;
	mov.u32 	%r5, %ntid.x;
	mov.u32 	%r6, %tid.x;
	mad.lo.s32 	%r1, %r4, %r5, %r6;
	setp.ge.s32 	%p1, %r1, %r3;
	@%p1 bra 	$L__BB0_4;
	setp.ne.s32 	%p2, %r2, 1;
	@%p2 bra 	$L__BB0_3;
	mul.wide.s32 	%rd11, %r1, 8;
	add.s64 	%rd12, %rd3, %rd11;
	ld.global.f64 	%fd4, [%rd12];
	add.s64 	%rd13, %rd2, %rd11;
	ld.global.f64 	%fd5, [%rd13];
	sub.f64 	%fd6, %fd4, %fd5;
	add.s64 	%rd14, %rd1, %rd11;
	st.global.f64 	[%rd14], %fd6;
	bra.uni 	$L__BB0_4;
$L__BB0_3:
	mul.wide.s32 	%rd7, %r1, 8;
	add.s64 	%rd8, %rd3, %rd7;
	ld.global.f64 	%fd1, [%rd8];
	add.s64 	%rd9, %rd2, %rd7;
	ld.global.f64 	%fd2, [%rd9];
	add.f64 	%fd3, %fd1, %fd2;
	add.s64 	%rd10, %rd1, %rd7;
	st.global.f64 	[%rd10], %fd3;
$L__BB0_4:
	ret;

}
	// .globl	scaleVector
.visible .entry scaleVector(
	.param .u64 .ptr .align 1 scaleVector_param_0,
	.param .f64 scaleVector_param_1,
	.param .u32 scaleVector_param_2
)
{
	.reg .pred 	%p<2>;
	.reg .b32 	%r<6>;
	.reg .b64 	%rd<5>;
	.reg .b64 	%fd<4>;

	ld.param.u64 	%rd1, [scaleVector_param_0];
	ld.param.f64 	%fd1, [scaleVector_param_1];
	ld.param.u32 	%r2, [scaleVector_param_2];
	mov.u32 	%r3, %ctaid.x;
	mov.u32 	%r4, %ntid.x;
	mov.u32 	%r5, %tid.x;
	mad.lo.s32 	%r1, %r3, %r4, %r5;
	setp.ge.s32 	%p1, %r1, %r2;
	@%p1 bra 	$L__BB1_2;
	cvta.to.global.u64 	%rd2, %rd1;
	mul.wide.s32 	%rd3, %r1, 8;
	add.s64 	%rd4, %rd2, %rd3;
	ld.global.f64 	%fd2, [%rd4];
	mul.f64 	%fd3, %fd1, %fd2;
	st.global.f64 	[%rd4], %fd3;
$L__BB1_2:
	ret;

}
	// .globl	updateWeights
.visible .entry updateWeights(
	.param .u64 .ptr .align 1 updateWeights_param_0,
	.param .u64 .ptr .align 1 updateWeights_param_1,
	.param .u32 updateWeights_param_2
)
{
	.reg .pred 	%p<2>;
	.reg .b32 	%r<6>;
	.reg .b64 	%rd<8>;
	.reg .b64 	%fd<4>;

	ld.param.u64 	%rd1, [updateWeights_param_0];
	ld.param.u64 	%rd2, [updateWeights_param_1];
	ld.param.u32 	%r2, [updateWeights_param_2];
	mov.u32 	%r3, %ctaid.x;
	mov.u32 	%r4, %ntid.x;
	mov.u32 	%r5, %tid.x;
	mad.lo.s32 	%r1, %r3, %r4, %r5;
	setp.ge.s32 	%p1, %r1, %r2;
	@%p1 bra 	$L__BB2_2;
	cvta.to.global.u64 	%rd3, %rd2;
	cvta.to.global.u64 	%rd4, %rd1;
	mul.wide.s32 	%rd5, %r1, 8;
	add.s64 	%rd6, %rd3, %rd5;
	ld.global.f64 	%fd1, [%rd6];
	add.s64 	%rd7, %rd4, %rd5;
	ld.global.f64 	%fd2, [%rd7];
	sub.f64 	%fd3, %fd2, %fd1;
	st.global.f64 	[%rd7], %fd3;
$L__BB2_2:
	ret;

}
	// .globl	accuracyKernel
.visible .entry accuracyKernel(
	.param .u64 .ptr .align 1 accuracyKernel_param_0,
	.param .u64 .ptr .align 1 accuracyKernel_param_1,
	.param .u64 .ptr .align 1 accuracyKernel_param_2,
	.param .u32 accuracyKernel_param_3
)
{
	.reg .pred 	%p<8>;
	.reg .b32 	%r<23>;
	.reg .b64 	%rd<10>;
	.reg .b64 	%fd<6>;
	// demoted variable
	.shared .align 4 .b8 _ZZ14accuracyKernelE13block_correct[1024];
	ld.param.u64 	%rd1, [accuracyKernel_param_0];
	ld.param.u64 	%rd2, [accuracyKernel_param_1];
	ld.param.u64 	%rd3, [accuracyKernel_param_2];
	ld.param.u32 	%r10, [accuracyKernel_param_3];
	mov.u32 	%r11, %ctaid.x;
	mov.u32 	%r22, %ntid.x;
	mov.u32 	%r2, %tid.x;
	mad.lo.s32 	%r3, %r11, %r22, %r2;
	setp.ge.s32 	%p1, %r3, %r10;
	mov.b32 	%r21, 0;
	@%p1 bra 	$L__BB3_2;
	cvta.to.global.u64 	%rd4, %rd1;
	cvta.to.global.u64 	%rd5, %rd2;
	mul.wide.s32 	%rd6, %r3, 8;
	add.s64 	%rd7, %rd4, %rd6;
	ld.global.f64 	%fd1, [%rd7];
	setp.ge.f64 	%p2, %fd1, 0d3FE0000000000000;
	selp.f64 	%fd2, 0d3FF0000000000000, 0d0000000000000000, %p2;
	add.s64 	%rd8, %rd5, %rd6;
	ld.global.f64 	%fd3, [%rd8];
	sub.f64 	%fd4, %fd2, %fd3;
	abs.f64 	%fd5, %fd4;
	setp.lt.f64 	%p3, %fd5, 0d3DDB7CDFD9D7BDBB;
	selp.u32 	%r21, 1, 0, %p3;
$L__BB3_2:
	shl.b32 	%r12, %r2, 2;
	mov.u32 	%r13, _ZZ14accuracyKernelE13block_correct;
	add.s32 	%r6, %r13, %r12;
	st.shared.u32 	[%r6], %r21;
	bar.sync 	0;
	setp.lt.u32 	%p4, %r22, 2;
	@%p4 bra 	$L__BB3_6;
$L__BB3_3:
	shr.u32 	%r8, %r22, 1;
	setp.ge.u32 	%p5, %r2, %r8;
	@%p5 bra 	$L__BB3_5;
	shl.b32 	%r14, %r8, 2;
	add.s32 	%r15, %r6, %r14;
	ld.shared.u32 	%r16, [%r15];
	ld.shared.u32 	%r17, [%r6];
	add.s32 	%r18, %r17, %r16;
	st.shared.u32 	[%r6], %r18;
$L__BB3_5:
	bar.sync 	0;
	setp.gt.u32 	%p6, %r22, 3;
	mov.u32 	%r22, %r8;
	@%p6 bra 	$L__BB3_3;
$L__BB3_6:
	setp.ne.s32 	%p7, %r2, 0;
	@%p7 bra 	$L__BB3_8;
	ld.shared.u32 	%r19, [_ZZ14accuracyKernelE13block_correct];
	cvta.to.global.u64 	%rd9, %rd3;
	atom.global.add.u32 	%r20, [%rd9], %r19;
$L__BB3_8:
	ret;

}
	// .globl	gemvRowMajor
.visible .entry gemvRowMajor(
	.param .u64 .ptr .align 1 gemvRowMajor_param_0,
	.param .u64 .ptr .align 1 gemvRowMajor_param_1,
	.param .u64 .ptr .align 1 gemvRowMajor_param_2,
	.param .u32 gemvRowMajor_param_3,
	.param .u32 gemvRowMajor_param_4
)
{
	.reg .pred 	%p<11>;
	.reg .b32 	%r<29>;
	.reg .b64 	%rd<44>;
	.reg .b64 	%fd<112>;

	ld.param.u64 	%rd17, [gemvRowMajor_param_0];
	ld.param.u64 	%rd18, [gemvRowMajor_param_1];
	ld.param.u64 	%rd16, [gemvRowMajor_param_2];
	ld.param.u32 	%r18, [gemvRowMajor_param_3];
	ld.param.u32 	%r17, [gemvRowMajor_param_4];
	cvta.to.global.u64 	%rd1, %rd18;
	cvta.to.global.u64 	%rd2, %rd17;
	mov.u32 	%r19, %ctaid.x;
	mov.u32 	%r20, %ntid.x;
	mov.u32 	%r21, %tid.x;
	mad.lo.s32 	%r1, %r19, %r20, %r21;
	setp.ge.s32 	%p1, %r1, %r18;
	@%p1 bra 	$L__BB4_15;
	mul.lo.s32 	%r22, %r17, %r1;
	cvt.s64.s32 	%rd3, %r22;
	setp.lt.s32 	%p2, %r17, 1;
	mov.f64 	%fd111, 0d0000000000000000;
	@%p2 bra 	$L__BB4_14;
	and.b32  	%r2, %r17, 15;
	setp.lt.u32 	%p3, %r17, 16;
	mov.f64 	%fd111, 0d0000000000000000;
	mov.b32 	%r26, 0;
	@%p3 bra 	$L__BB4_5;
	and.b32  	%r26, %r17, 2147483632;
	neg.s32 	%r24, %r26;
	shl.b64 	%rd19, %rd3, 3;
	add.s64 	%rd20, %rd19, %rd2;
	add.s64 	%rd41, %rd20, 64;
	add.s64 	%rd40, %rd1, 64;
	mov.f64 	%fd111, 0d0000000000000000;
$L__BB4_4:
	.pragma "nounroll";
	ld.global.f64 	%fd18, [%rd41+-64];
	ld.global.f64 	%fd19, [%rd40+-64];
	fma.rn.f64 	%fd20, %fd18, %fd19, %fd111;
	ld.global.f64 	%fd21, [%rd41+-56];
	ld.global.f64 	%fd22, [%rd40+-56];
	fma.rn.f64 	%fd23, %fd21, %fd22, %fd20;
	ld.global.f64 	%fd24, [%rd41+-48];
	ld.global.f64 	%fd25, [%rd40+-48];
	fma.rn.f64 	%fd26, %fd24, %fd25, %fd23;
	ld.global.f64 	%fd27, [%rd41+-40];
	ld.global.f64 	%fd28, [%rd40+-40];
	fma.rn.f64 	%fd29, %fd27, %fd28, %fd26;
	ld.global.f64 	%fd30, [%rd41+-32];
	ld.global.f64 	%fd31, [%rd40+-32];
	fma.rn.f64 	%fd32, %fd30, %fd31, %fd29;
	ld.global.f64 	%fd33, [%rd41+-24];
	ld.global.f64 	%fd34, [%rd40+-24];
	fma.rn.f64 	%fd35, %fd33, %fd34, %fd32;
	ld.global.f64 	%fd36, [%rd41+-16];
	ld.global.f64 	%fd37, [%rd40+-16];
	fma.rn.f64 	%fd38, %fd36, %fd37, %fd35;
	ld.global.f64 	%fd39, [%rd41+-8];
	ld.global.f64 	%fd40, [%rd40+-8];
	fma.rn.f64 	%fd41, %fd39, %fd40, %fd38;
	ld.global.f64 	%fd42, [%rd41];
	ld.global.f64 	%fd43, [%rd40];
	fma.rn.f64 	%fd44, %fd42, %fd43, %fd41;
	ld.global.f64 	%fd45, [%rd41+8];
	ld.global.f64 	%fd46, [%rd40+8];
	fma.rn.f64 	%fd47, %fd45, %fd46, %fd44;
	ld.global.f64 	%fd48, [%rd41+16];
	ld.global.f64 	%fd49, [%rd40+16];
	fma.rn.f64 	%fd50, %fd48, %fd49, %fd47;
	ld.global.f64 	%fd51, [%rd41+24];
	ld.global.f64 	%fd52, [%rd40+24];
	fma.rn.f64 	%fd53, %fd51, %fd52, %fd50;
	ld.global.f64 	%fd54, [%rd41+32];
	ld.global.f64 	%fd55, [%rd40+32];
	fma.rn.f64 	%fd56, %fd54, %fd55, %fd53;
	ld.global.f64 	%fd57, [%rd41+40];
	ld.global.f64 	%fd58, [%rd40+40];
	fma.rn.f64 	%fd59, %fd57, %fd58, %fd56;
	ld.global.f64 	%fd60, [%rd41+48];
	ld.global.f64 	%fd61, [%rd40+48];
	fma.rn.f64 	%fd62, %fd60, %fd61, %fd59;
	ld.global.f64 	%fd63, [%rd41+56];
	ld.global.f64 	%fd64, [%rd40+56];
	fma.rn.f64 	%fd111, %fd63, %fd64, %fd62;
	add.s32 	%r24, %r24, 16;
	add.s64 	%rd41, %rd41, 128;
	add.s64 	%rd40, %rd40, 128;
	setp.ne.s32 	%p4, %r24, 0;
	@%p4 bra 	$L__BB4_4;
$L__BB4_5:
	setp.eq.s32 	%p5, %r2, 0;
	@%p5 bra 	$L__BB4_14;
	and.b32  	%r8, %r17, 7;
	setp.lt.u32 	%p6, %r2, 8;
	@%p6 bra 	$L__BB4_8;
	cvt.u64.u32 	%rd21, %r26;
	add.s64 	%rd22, %rd21, %rd3;
	shl.b64 	%rd23, %rd22, 3;
	add.s64 	%rd24, %rd2, %rd23;
	ld.global.f64 	%fd66, [%rd24];
	mul.wide.u32 	%rd25, %r26, 8;
	add.s64 	%rd26, %rd1, %rd25;
	ld.global.f64 	%fd67, [%rd26];
	fma.rn.f64 	%fd68, %fd66, %fd67, %fd111;
	ld.global.f64 	%fd69, [%rd24+8];
	ld.global.f64 	%fd70, [%rd26+8];
	fma.rn.f64 	%fd71, %fd69, %fd70, %fd68;
	ld.global.f64 	%fd72, [%rd24+16];
	ld.global.f64 	%fd73, [%rd26+16];
	fma.rn.f64 	%fd74, %fd72, %fd73, %fd71;
	ld.global.f64 	%fd75, [%rd24+24];
	ld.global.f64 	%fd76, [%rd26+24];
	fma.rn.f64 	%fd77, %fd75, %fd76, %fd74;
	ld.global.f64 	%fd78, [%rd24+32];
	ld.global.f64 	%fd79, [%rd26+32];
	fma.rn.f64 	%fd80, %fd78, %fd79, %fd77;
	ld.global.f64 	%fd81, [%rd24+40];
	ld.global.f64 	%fd82, [%rd26+40];
	fma.rn.f64 	%fd83, %fd81, %fd82, %fd80;
	ld.global.f64 	%fd84, [%rd24+48];
	ld.global.f64 	%fd85, [%rd26+48];
	fma.rn.f64 	%fd86, %fd84, %fd85, %fd83;
	ld.global.f64 	%fd87, [%rd24+56];
	ld.global.f64 	%fd88, [%rd26+56];
	fma.rn.f64 	%fd111, %fd87, %fd88, %fd86;
	add.s32 	%r26, %r26, 8;
$L__BB4_8:
	setp.eq.s32 	%p7, %r8, 0;
	@%p7 bra 	$L__BB4_14;
	and.b32  	%r11, %r17, 3;
	setp.lt.u32 	%p8, %r8, 4;
	@%p8 bra 	$L__BB4_11;
	cvt.u64.u32 	%rd27, %r26;
	add.s64 	%rd28, %rd27, %rd3;
	shl.b64 	%rd29, %rd28, 3;
	add.s64 	%rd30, %rd2, %rd29;
	ld.global.f64 	%fd90, [%rd30];
	mul.wide.u32 	%rd31, %r26, 8;
	add.s64 	%rd32, %rd1, %rd31;
	ld.global.f64 	%fd91, [%rd32];
	fma.rn.f64 	%fd92, %fd90, %fd91, %fd111;
	ld.global.f64 	%fd93, [%rd30+8];
	ld.global.f64 	%fd94, [%rd32+8];
	fma.rn.f64 	%fd95, %fd93, %fd94, %fd92;
	ld.global.f64 	%fd96, [%rd30+16];
	ld.global.f64 	%fd97, [%rd32+16];
	fma.rn.f64 	%fd98, %fd96, %fd97, %fd95;
	ld.global.f64 	%fd99, [%rd30+24];
	ld.global.f64 	%fd100, [%rd32+24];
	fma.rn.f64 	%fd111, %fd99, %fd100, %fd98;
	add.s32 	%r26, %r26, 4;
$L__BB4_11:
	setp.eq.s32 	%p9, %r11, 0;
	@%p9 bra 	$L__BB4_14;
	cvt.u64.u32 	%rd33, %r26;
	mul.wide.u32 	%rd34, %r26, 8;
	add.s64 	%rd43, %rd1, %rd34;
	add.s64 	%rd35, %rd3, %rd33;
	shl.b64 	%rd36, %rd35, 3;
	add.s64 	%rd42, %rd2, %rd36;
	neg.s32 	%r28, %r11;
$L__BB4_13:
	.pragma "nounroll";
	ld.global.f64 	%fd101, [%rd42];
	ld.global.f64 	%fd102, [%rd43];
	fma.rn.f64 	%fd111, %fd101, %fd102, %fd111;
	add.s64 	%rd43, %rd43, 8;
	add.s64 	%rd42, %rd42, 8;
	add.s32 	%r28, %r28, 1;
	setp.ne.s32 	%p10, %r28, 0;
	@%p10 bra 	$L__BB4_13;
$L__BB4_14:
	cvta.to.global.u64 	%rd37, %rd16;
	mul.wide.s32 	%rd38, %r1, 8;
	add.s64 	%rd39, %rd37, %rd38;
	st.global.f64 	[%rd39], %fd111;
$L__BB4_15:
	ret;

}
	// .globl	sigmoidKernel
.visible .entry sigmoidKernel(
	.param .u64 .ptr .align 1 sigmoidKernel_param_0,
	.param .u64 .ptr .align 1 sigmoidKernel_param_1,
	.param .u32 sigmoidKernel_param_2
)
{
	.reg .pred 	%p<8>;
	.reg .b32 	%r<36>;
	.reg .b32 	%f<5>;
	.reg .b64 	%rd<11>;
	.reg .b64 	%fd<57>;

	ld.param.u64 	%rd2, [sigmoidKernel_param_0];
	ld.param.u64 	%rd3, [sigmoidKernel_param_1];
	ld.param.u32 	%r8, [sigmoidKernel_param_2];
	cvta.to.global.u64 	%rd1, %rd3;
	mov.u32 	%r9, %ctaid.x;
	mov.u32 	%r10, %ntid.x;
	mov.u32 	%r11, %tid.x;
	mad.lo.s32 	%r1, %r9, %r10, %r11;
	setp.ge.s32 	%p1, %r1, %r8;
	@%p1 bra 	$L__BB5_10;
	cvta.to.global.u64 	%rd4, %rd2;
	mul.wide.s32 	%rd5, %r1, 8;
	add.s64 	%rd6, %rd4, %rd5;
	ld.global.f64 	%fd9, [%rd6];
	min.f64 	%fd10, %fd9, 0d4044000000000000;
	max.f64 	%fd1, %fd10, 0dC044000000000000;
	setp.ltu.f64 	%p2, %fd1, 0d0000000000000000;
	@%p2 bra 	$L__BB5_6;
	neg.f64 	%fd11, %fd1;
	fma.rn.f64 	%fd12, %fd1, 0dBFF71547652B82FE, 0d4338000000000000;
	{
	.reg .b32 %temp; 
	mov.b64 	{%r2, %temp}, %fd12;
	}
	mov.f64 	%fd13, 0dC338000000000000;
	add.rn.f64 	%fd14, %fd12, %fd13;
	fma.rn.f64 	%fd15, %fd14, 0dBFE62E42FEFA39EF, %fd11;
	fma.rn.f64 	%fd16, %fd14, 0dBC7ABC9E3B39803F, %fd15;
	fma.rn.f64 	%fd17, %fd16, 0d3E5ADE1569CE2BDF, 0d3E928AF3FCA213EA;
	fma.rn.f64 	%fd18, %fd17, %fd16, 0d3EC71DEE62401315;
	fma.rn.f64 	%fd19, %fd18, %fd16, 0d3EFA01997C89EB71;
	fma.rn.f64 	%fd20, %fd19, %fd16, 0d3F2A01A014761F65;
	fma.rn.f64 	%fd21, %fd20, %fd16, 0d3F56C16C1852B7AF;
	fma.rn.f64 	%fd22, %fd21, %fd16, 0d3F81111111122322;
	fma.rn.f64 	%fd23, %fd22, %fd16, 0d3FA55555555502A1;
	fma.rn.f64 	%fd24, %fd23, %fd16, 0d3FC5555555555511;
	fma.rn.f64 	%fd25, %fd24, %fd16, 0d3FE000000000000B;
	fma.rn.f64 	%fd26, %fd25, %fd16, 0d3FF0000000000000;
	fma.rn.f64 	%fd27, %fd26, %fd16, 0d3FF0000000000000;
	{
	.reg .b32 %temp; 
	mov.b64 	{%r3, %temp}, %fd27;
	}
	{
	.reg .b32 %temp; 
	mov.b64 	{%temp, %r4}, %fd27;
	}
	shl.b32 	%r12, %r2, 20;
	add.s32 	%r13, %r12, %r4;
	mov.b64 	%fd55, {%r3, %r13};
	{
	.reg .b32 %temp; 
	mov.b64 	{%temp, %r14}, %fd11;
	}
	mov.b32 	%f3, %r14;
	abs.f32 	%f1, %f3;
	setp.lt.f32 	%p3, %f1, 0f4086232B;
	@%p3 bra 	$L__BB5_5;
	setp.gt.f64 	%p4, %fd1, 0d0000000000000000;
	mov.f64 	%fd28, 0d7FF0000000000000;
	sub.f64 	%fd29, %fd28, %fd1;
	selp.f64 	%fd55, 0d0000000000000000, %fd29, %p4;
	setp.geu.f32 	%p5, %f1, 0f40874800;
	@%p5 bra 	$L__BB5_5;
	shr.u32 	%r15, %r2, 31;
	add.s32 	%r16, %r2, %r15;
	shr.s32 	%r17, %r16, 1;
	shl.b32 	%r18, %r17, 20;
	add.s32 	%r19, %r4, %r18;
	mov.b64 	%fd30, {%r3, %r19};
	sub.s32 	%r20, %r2, %r17;
	shl.b32 	%r21, %r20, 20;
	add.s32 	%r22, %r21, 1072693248;
	mov.b32 	%r23, 0;
	mov.b64 	%fd31, {%r23, %r22};
	mul.f64 	%fd55, %fd31, %fd30;
$L__BB5_5:
	add.f64 	%fd32, %fd55, 0d3FF0000000000000;
	rcp.rn.f64 	%fd33, %fd32;
	add.s64 	%rd8, %rd1, %rd5;
	st.global.f64 	[%rd8], %fd33;
	bra.uni 	$L__BB5_10;
$L__BB5_6:
	fma.rn.f64 	%fd34, %fd1, 0d3FF71547652B82FE, 0d4338000000000000;
	{
	.reg .b32 %temp; 
	mov.b64 	{%r5, %temp}, %fd34;
	}
	mov.f64 	%fd35, 0dC338000000000000;
	add.rn.f64 	%fd36, %fd34, %fd35;
	fma.rn.f64 	%fd37, %fd36, 0dBFE62E42FEFA39EF, %fd1;
	fma.rn.f64 	%fd38, %fd36, 0dBC7ABC9E3B39803F, %fd37;
	fma.rn.f64 	%fd39, %fd38, 0d3E5ADE1569CE2BDF, 0d3E928AF3FCA213EA;
	fma.rn.f64 	%fd40, %fd39, %fd38, 0d3EC71DEE62401315;
	fma.rn.f64 	%fd41, %fd40, %fd38, 0d3EFA01997C89EB71;
	fma.rn.f64 	%fd42, %fd41, %fd38, 0d3F2A01A014761F65;
	fma.rn.f64 	%fd43, %fd42, %fd38, 0d3F56C16C1852B7AF;
	fma.rn.f64 	%fd44, %fd43, %fd38, 0d3F81111111122322;
	fma.rn.f64 	%fd45, %fd44, %fd38, 0d3FA55555555502A1;
	fma.rn.f64 	%fd46, %fd45, %fd38, 0d3FC5555555555511;
	fma.rn.f64 	%fd47, %fd46, %fd38, 0d3FE000000000000B;
	fma.rn.f64 	%fd48, %fd47, %fd38, 0d3FF0000000000000;
	fma.rn.f64 	%fd49, %fd48, %fd38, 0d3FF0000000000000;
	{
	.reg .b32 %temp; 
	mov.b64 	{%r6, %temp}, %fd49;
	}
	{
	.reg .b32 %temp; 
	mov.b64 	{%temp, %r7}, %fd49;
	}
	shl.b32 	%r24, %r5, 20;
	add.s32 	%r25, %r24, %r7;
	mov.b64 	%fd56, {%r6, %r25};
	{
	.reg .b32 %temp; 
	mov.b64 	{%temp, %r26}, %fd1;
	}
	mov.b32 	%f4, %r26;
	abs.f32 	%f2, %f4;
	setp.lt.f32 	%p6, %f2, 0f4086232B;
	@%p6 bra 	$L__BB5_9;
	setp.geu.f32 	%p7, %f2, 0f40874800;
	mov.f64 	%fd56, 0d0000000000000000;
	@%p7 bra 	$L__BB5_9;
	shr.u32 	%r27, %r5, 31;
	add.s32 	%r28, %r5, %r27;
	shr.s32 	%r29, %r28, 1;
	shl.b32 	%r30, %r29, 20;
	add.s32 	%r31, %r7, %r30;
	mov.b64 	%fd51, {%r6, %r31};
	sub.s32 	%r32, %r5, %r29;
	shl.b32 	%r33, %r32, 20;
	add.s32 	%r34, %r33, 1072693248;
	mov.b32 	%r35, 0;
	mov.b64 	%fd52, {%r35, %r34};
	mul.f64 	%fd56, %fd52, %fd51;
$L__BB5_9:
	add.f64 	%fd53, %fd56, 0d3FF0000000000000;
	div.rn.f64 	%fd54, %fd56, %fd53;
	add.s64 	%rd10, %rd1, %rd5;
	st.global.f64 	[%rd10], %fd54;
$L__BB5_10:
	ret;

}
	// .globl	thresholdKernel
.visible .entry thresholdKernel(
	.param .u64 .ptr .align 1 thresholdKernel_param_0,
	.param .u64 .ptr .align 1 thresholdKernel_param_1,
	.param .u32 thresholdKernel_param_2
)
{
	.reg .pred 	%p<3>;
	.reg .b32 	%r<6>;
	.reg .b64 	%rd<8>;
	.reg .b64 	%fd<3>;

	ld.param.u64 	%rd1, [thresholdKernel_param_0];
	ld.param.u64 	%rd2, [thresholdKernel_param_1];
	ld.param.u32 	%r2, [thresholdKernel_param_2];
	mov.u32 	%r3, %ctaid.x;
	mov.u32 	%r4, %ntid.x;
	mov.u32 	%r5, %tid.x;
	mad.lo.s32 	%r1, %r3, %r4, %r5;
	setp.ge.s32 	%p1, %r1, %r2;
	@%p1 bra 	$L__BB6_2;
	cvta.to.global.u64 	%rd3, %rd1;
	cvta.to.global.u64 	%rd4, %rd2;
	mul.wide.s32 	%rd5, %r1, 8;
	add.s64 	%rd6, %rd3, %rd5;
	ld.global.f64 	%fd1, [%rd6];
	setp.ge.f64 	%p2, %fd1, 0d3FE0000000000000;
	selp.f64 	%fd2, 0d3FF0000000000000, 0d0000000000000000, %p2;
	add.s64 	%rd7, %rd4, %rd5;
	st.global.f64 	[%rd7], %fd2;
$L__BB6_2:
	ret;

}
	// .globl	gradGemvXT
.visible .entry gradGemvXT(
	.param .u64 .ptr .align 1 gradGemvXT_param_0,
	.param .u64 .ptr .align 1 gradGemvXT_param_1,
	.param .u64 .ptr .align 1 gradGemvXT_param_2,
	.param .u32 gradGemvXT_param_3,
	.param .u32 gradGemvXT_param_4
)
{
	.reg .pred 	%p<11>;
	.reg .b32 	%r<38>;
	.reg .b64 	%rd<58>;
	.reg .b64 	%fd<112>;

	ld.param.u64 	%rd10, [gradGemvXT_param_0];
	ld.param.u64 	%rd11, [gradGemvXT_param_1];
	ld.param.u64 	%rd9, [gradGemvXT_param_2];
	ld.param.u32 	%r23, [gradGemvXT_param_3];
	ld.param.u32 	%r24, [gradGemvXT_param_4];
	cvta.to.global.u64 	%rd1, %rd11;
	cvta.to.global.u64 	%rd2, %rd10;
	mov.u32 	%r25, %ctaid.x;
	mov.u32 	%r26, %ntid.x;
	mov.u32 	%r27, %tid.x;
	mad.lo.s32 	%r1, %r25, %r26, %r27;
	setp.ge.s32 	%p1, %r1, %r24;
	@%p1 bra 	$L__BB7_15;
	setp.lt.s32 	%p2, %r23, 1;
	mov.f64 	%fd111, 0d0000000000000000;
	@%p2 bra 	$L__BB7_14;
	and.b32  	%r2, %r23, 15;
	setp.lt.u32 	%p3, %r23, 16;
	mov.f64 	%fd111, 0d0000000000000000;
	mov.b32 	%r34, 0;
	@%p3 bra 	$L__BB7_5;
	and.b32  	%r34, %r23, 2147483632;
	neg.s32 	%r32, %r34;
	shl.b32 	%r5, %r24, 4;
	add.s64 	%rd56, %rd1, 64;
	mov.f64 	%fd111, 0d0000000000000000;
	mul.wide.s32 	%rd14, %r24, 8;
	mov.u32 	%r31, %r1;
$L__BB7_4:
	.pragma "nounroll";
	mul.wide.s32 	%rd12, %r31, 8;
	add.s64 	%rd13, %rd2, %rd12;
	ld.global.f64 	%fd18, [%rd13];
	ld.global.f64 	%fd19, [%rd56+-64];
	fma.rn.f64 	%fd20, %fd18, %fd19, %fd111;
	add.s64 	%rd15, %rd13, %rd14;
	ld.global.f64 	%fd21, [%rd15];
	ld.global.f64 	%fd22, [%rd56+-56];
	fma.rn.f64 	%fd23, %fd21, %fd22, %fd20;
	add.s64 	%rd16, %rd15, %rd14;
	ld.global.f64 	%fd24, [%rd16];
	ld.global.f64 	%fd25, [%rd56+-48];
	fma.rn.f64 	%fd26, %fd24, %fd25, %fd23;
	add.s64 	%rd17, %rd16, %rd14;
	ld.global.f64 	%fd27, [%rd17];
	ld.global.f64 	%fd28, [%rd56+-40];
	fma.rn.f64 	%fd29, %fd27, %fd28, %fd26;
	add.s64 	%rd18, %rd17, %rd14;
	ld.global.f64 	%fd30, [%rd18];
	ld.global.f64 	%fd31, [%rd56+-32];
	fma.rn.f64 	%fd32, %fd30, %fd31, %fd29;
	add.s64 	%rd19, %rd18, %rd14;
	ld.global.f64 	%fd33, [%rd19];
	ld.global.f64 	%fd34, [%rd56+-24];
	fma.rn.f64 	%fd35, %fd33, %fd34, %fd32;
	add.s64 	%rd20, %rd19, %rd14;
	ld.global.f64 	%fd36, [%rd20];
	ld.global.f64 	%fd37, [%rd56+-16];
	fma.rn.f64 	%fd38, %fd36, %fd37, %fd35;
	add.s64 	%rd21, %rd20, %rd14;
	ld.global.f64 	%fd39, [%rd21];
	ld.global.f64 	%fd40, [%rd56+-8];
	fma.rn.f64 	%fd41, %fd39, %fd40, %fd38;
	add.s64 	%rd22, %rd21, %rd14;
	ld.global.f64 	%fd42, [%rd22];
	ld.global.f64 	%fd43, [%rd56];
	fma.rn.f64 	%fd44, %fd42, %fd43, %fd41;
	add.s64 	%rd23, %rd22, %rd14;
	ld.global.f64 	%fd45, [%rd23];
	ld.global.f64 	%fd46, [%rd56+8];
	fma.rn.f64 	%fd47, %fd45, %fd46, %fd44;
	add.s64 	%rd24, %rd23, %rd14;
	ld.global.f64 	%fd48, [%rd24];
	ld.global.f64 	%fd49, [%rd56+16];
	fma.rn.f64 	%fd50, %fd48, %fd49, %fd47;
	add.s64 	%rd25, %rd24, %rd14;
	ld.global.f64 	%fd51, [%rd25];
	ld.global.f64 	%fd52, [%rd56+24];
	fma.rn.f64 	%fd53, %fd51, %fd52, %fd50;
	add.s64 	%rd26, %rd25, %rd14;
	ld.global.f64 	%fd54, [%rd26];
	ld.global.f64 	%fd55, [%rd56+32];
	fma.rn.f64 	%fd56, %fd54, %fd55, %fd53;
	add.s64 	%rd27, %rd26, %rd14;
	ld.global.f64 	%fd57, [%rd27];
	ld.global.f64 	%fd58, [%rd56+40];
	fma.rn.f64 	%fd59, %fd57, %fd58, %fd56;
	add.s64 	%rd28, %rd27, %rd14;
	ld.global.f64 	%fd60, [%rd28];
	ld.global.f64 	%fd61, [%rd56+48];
	fma.rn.f64 	%fd62, %fd60, %fd61, %fd59;
	add.s64 	%rd29, %rd28, %rd14;
	ld.global.f64 	%fd63, [%rd29];
	ld.global.f64 	%fd64, [%rd56+56];
	fma.rn.f64 	%fd111, %fd63, %fd64, %fd62;
	add.s32 	%r32, %r32, 16;
	add.s32 	%r31, %r31, %r5;
	add.s64 	%rd56, %rd56, 128;
	setp.ne.s32 	%p4, %r32, 0;
	@%p4 bra 	$L__BB7_4;
$L__BB7_5:
	setp.eq.s32 	%p5, %r2, 0;
	@%p5 bra 	$L__BB7_14;
	and.b32  	%r11, %r23, 7;
	setp.lt.u32 	%p6, %r2, 8;
	@%p6 bra 	$L__BB7_8;
	mad.lo.s32 	%r29, %r34, %r24, %r1;
	mul.wide.s32 	%rd30, %r29, 8;
	add.s64 	%rd31, %rd2, %rd30;
	ld.global.f64 	%fd66, [%rd31];
	mul.wide.u32 	%rd32, %r34, 8;
	add.s64 	%rd33, %rd1, %rd32;
	ld.global.f64 	%fd67, [%rd33];
	fma.rn.f64 	%fd68, %fd66, %fd67, %fd111;
	mul.wide.s32 	%rd34, %r24, 8;
	add.s64 	%rd35, %rd31, %rd34;
	ld.global.f64 	%fd69, [%rd35];
	ld.global.f64 	%fd70, [%rd33+8];
	fma.rn.f64 	%fd71, %fd69, %fd70, %fd68;
	add.s64 	%rd36, %rd35, %rd34;
	ld.global.f64 	%fd72, [%rd36];
	ld.global.f64 	%fd73, [%rd33+16];
	fma.rn.f64 	%fd74, %fd72, %fd73, %fd71;
	add.s64 	%rd37, %rd36, %rd34;
	ld.global.f64 	%fd75, [%rd37];
	ld.global.f64 	%fd76, [%rd33+24];
	fma.rn.f64 	%fd77, %fd75, %fd76, %fd74;
	add.s64 	%rd38, %rd37, %rd34;
	ld.global.f64 	%fd78, [%rd38];
	ld.global.f64 	%fd79, [%rd33+32];
	fma.rn.f64 	%fd80, %fd78, %fd79, %fd77;
	add.s64 	%rd39, %rd38, %rd34;
	ld.global.f64 	%fd81, [%rd39];
	ld.global.f64 	%fd82, [%rd33+40];
	fma.rn.f64 	%fd83, %fd81, %fd82, %fd80;
	add.s64 	%rd40, %rd39, %rd34;
	ld.global.f64 	%fd84, [%rd40];
	ld.global.f64 	%fd85, [%rd33+48];
	fma.rn.f64 	%fd86, %fd84, %fd85, %fd83;
	add.s64 	%rd41, %rd40, %rd34;
	ld.global.f64 	%fd87, [%rd41];
	ld.global.f64 	%fd88, [%rd33+56];
	fma.rn.f64 	%fd111, %fd87, %fd88, %fd86;
	add.s32 	%r34, %r34, 8;
$L__BB7_8:
	setp.eq.s32 	%p7, %r11, 0;
	@%p7 bra 	$L__BB7_14;
	and.b32  	%r14, %r23, 3;
	setp.lt.u32 	%p8, %r11, 4;
	@%p8 bra 	$L__BB7_11;
	mad.lo.s32 	%r30, %r34, %r24, %r1;
	mul.wide.s32 	%rd42, %r30, 8;
	add.s64 	%rd43, %rd2, %rd42;
	ld.global.f64 	%fd90, [%rd43];
	mul.wide.u32 	%rd44, %r34, 8;
	add.s64 	%rd45, %rd1, %rd44;
	ld.global.f64 	%fd91, [%rd45];
	fma.rn.f64 	%fd92, %fd90, %fd91, %fd111;
	mul.wide.s32 	%rd46, %r24, 8;
	add.s64 	%rd47, %rd43, %rd46;
	ld.global.f64 	%fd93, [%rd47];
	ld.global.f64 	%fd94, [%rd45+8];
	fma.rn.f64 	%fd95, %fd93, %fd94, %fd92;
	add.s64 	%rd48, %rd47, %rd46;
	ld.global.f64 	%fd96, [%rd48];
	ld.global.f64 	%fd97, [%rd45+16];
	fma.rn.f64 	%fd98, %fd96, %fd97, %fd95;
	add.s64 	%rd49, %rd48, %rd46;
	ld.global.f64 	%fd99, [%rd49];
	ld.global.f64 	%fd100, [%rd45+24];
	fma.rn.f64 	%fd111, %fd99, %fd100, %fd98;
	add.s32 	%r34, %r34, 4;
$L__BB7_11:
	setp.eq.s32 	%p9, %r14, 0;
	@%p9 bra 	$L__BB7_14;
	mul.wide.u32 	%rd50, %r34, 8;
	add.s64 	%rd57, %rd1, %rd50;
	mad.lo.s32 	%r37, %r34, %r24, %r1;
	neg.s32 	%r36, %r14;
$L__BB7_13:
	.pragma "nounroll";
	mul.wide.s32 	%rd51, %r37, 8;
	add.s64 	%rd52, %rd2, %rd51;
	ld.global.f64 	%fd101, [%rd52];
	ld.global.f64 	%fd102, [%rd57];
	fma.rn.f64 	%fd111, %fd101, %fd102, %fd111;
	add.s64 	%rd57, %rd57, 8;
	add.s32 	%r37, %r37, %r24;
	add.s32 	%r36, %r36, 1;
	setp.ne.s32 	%p10, %r36, 0;
	@%p10 bra 	$L__BB7_13;
$L__BB7_14:
	cvta.to.global.u64 	%rd53, %rd9;
	mul.wide.s32 	%rd54, %r1, 8;
	add.s64 	%rd55, %rd53, %rd54;
	st.global.f64 	[%rd55], %fd111;
$L__BB7_15:
	ret;

}
	// .globl	compareMemory
.visible .entry compareMemory(
	.param .u64 .ptr .align 1 compareMemory_param_0,
	.param .u64 .ptr .align 1 compareMemory_param_1,
	.param .u64 compareMemory_param_2,
	.param .u64 .ptr .align 1 compareMemory_param_3
)
{
	.reg .pred 	%p<3>;
	.reg .b32 	%r<6>;
	.reg .b64 	%rd<12>;
	.reg .b64 	%fd<5>;

	ld.param.u64 	%rd2, [compareMemory_param_0];
	ld.param.u64 	%rd3, [compareMemory_param_1];
	ld.param.u64 	%rd5, [compareMemory_param_2];
	ld.param.u64 	%rd4, [compareMemory_param_3];
	mov.u32 	%r1, %ctaid.x;
	mov.u32 	%r2, %ntid.x;
	mov.u32 	%r3, %tid.x;
	mad.lo.s32 	%r4, %r1, %r2, %r3;
	cvt.u64.u32 	%rd1, %r4;
	setp.le.u64 	%p1, %rd5, %rd1;
	@%p1 bra 	$L__BB8_3;
	cvta.to.global.u64 	%rd6, %rd2;
	cvta.to.global.u64 	%rd7, %rd3;
	shl.b64 	%rd8, %rd1, 3;
	add.s64 	%rd9, %rd6, %rd8;
	ld.global.f64 	%fd1, [%rd9];
	add.s64 	%rd10, %rd7, %rd8;
	ld.global.f64 	%fd2, [%rd10];
	sub.f64 	%fd3, %fd1, %fd2;
	abs.f64 	%fd4, %fd3;
	setp.leu.f64 	%p2, %fd4, 0d3E112E0BE826D695;
	@%p2 bra 	$L__BB8_3;
	cvta.to.global.u64 	%rd11, %rd4;
	atom.global.exch.b32 	%r5, [%rd11], 0;
$L__BB8_3:
	ret;

}
	// .globl	transpose_naive
.visible .entry transpose_naive(
	.param .u64 .ptr .align 1 transpose_naive_param_0,
	.param .u64 .ptr .align 1 transpose_naive_param_1,
	.param .u32 transpose_naive_param_2,
	.param .u32 transpose_naive_param_3
)
{
	.reg .pred 	%p<4>;
	.reg .b32 	%r<13>;
	.reg .b32 	%f<2>;
	.reg .b64 	%rd<9>;

	ld.param.u64 	%rd1, [transpose_naive_param_0];
	ld.param.u64 	%rd2, [transpose_naive_param_1];
	ld.param.u32 	%r3, [transpose_naive_param_2];
	ld.param.u32 	%r4, [transpose_naive_param_3];
	mov.u32 	%r5, %ctaid.x;
	mov.u32 	%r6, %ntid.x;
	mov.u32 	%r7, %tid.x;
	mad.lo.s32 	%r1, %r5, %r6, %r7;
	mov.u32 	%r8, %ctaid.y;
	mov.u32 	%r9, %ntid.y;
	mov.u32 	%r10, %tid.y;
	mad.lo.s32 	%r2, %r8, %r9, %r10;
	setp.ge.s32 	%p1, %r2, %r4;
	setp.ge.s32 	%p2, %r1, %r3;
	or.pred  	%p3, %p2, %p1;
	@%p3 bra 	$L__BB9_2;
	cvta.to.global.u64 	%rd3, %rd1;
	cvta.to.global.u64 	%rd4, %rd2;
	mad.lo.s32 	%r11, %r4, %r1, %r2;
	mad.lo.s32 	%r12, %r3, %r2, %r1;
	mul.wide.s32 	%rd5, %r11, 4;
	add.s64 	%rd6, %rd3, %rd5;
	ld.global.f32 	%f1, [%rd6];
	mul.wide.s32 	%rd7, %r12, 4;
	add.s64 	%rd8, %rd4, %rd7;
	st.global.f32 	[%rd8], %f1;
$L__BB9_2:
	ret;

}
	// .globl	matrixMul
.visible .entry matrixMul(
	.param .u64 .ptr .align 1 matrixMul_param_0,
	.param .u64 .ptr .align 1 matrixMul_param_1,
	.param .u64 .ptr .align 1 matrixMul_param_2,
	.param .u32 matrixMul_param_3,
	.param .u32 matrixMul_param_4,
	.param .u32 matrixMul_param_5
)
{
	.reg .pred 	%p<13>;
	.reg .b32 	%r<41>;
	.reg .b64 	%rd<53>;
	.reg .b64 	%fd<68>;

	ld.param.u64 	%rd7, [matrixMul_param_0];
	ld.param.u64 	%rd8, [matrixMul_param_1];
	ld.param.u64 	%rd6, [matrixMul_param_2];
	ld.param.u32 	%r20, [matrixMul_param_3];
	ld.param.u32 	%r18, [matrixMul_param_4];
	ld.param.u32 	%r19, [matrixMul_param_5];
	cvta.to.global.u64 	%rd1, %rd8;
	cvta.to.global.u64 	%rd2, %rd7;
	mov.u32 	%r21, %ctaid.y;
	mov.u32 	%r22, %ntid.y;
	mov.u32 	%r23, %tid.y;
	mad.lo.s32 	%r1, %r21, %r22, %r23;
	mov.u32 	%r24, %ctaid.x;
	mov.u32 	%r25, %ntid.x;
	mov.u32 	%r26, %tid.x;
	mad.lo.s32 	%r2, %r24, %r25, %r26;
	setp.ge.s32 	%p1, %r1, %r20;
	setp.ge.s32 	%p2, %r2, %r18;
	or.pred  	%p3, %p1, %p2;
	@%p3 bra 	$L__BB10_14;
	setp.lt.s32 	%p4, %r19, 1;
	mov.f64 	%fd67, 0d0000000000000000;
	@%p4 bra 	$L__BB10_13;
	mul.lo.s32 	%r3, %r19, %r1;
	and.b32  	%r4, %r19, 7;
	setp.lt.u32 	%p5, %r19, 8;
	mov.f64 	%fd67, 0d0000000000000000;
	mov.b32 	%r39, 0;
	@%p5 bra 	$L__BB10_5;
	and.b32  	%r39, %r19, 2147483640;
	neg.s32 	%r37, %r39;
	shl.b32 	%r7, %r18, 3;
	mul.wide.u32 	%rd9, %r3, 8;
	add.s64 	%rd10, %rd9, %rd2;
	add.s64 	%rd52, %rd10, 32;
	mov.f64 	%fd67, 0d0000000000000000;
	mul.wide.s32 	%rd13, %r18, 8;
	mov.u32 	%r36, %r2;
$L__BB10_4:
	.pragma "nounroll";
	ld.global.f64 	%fd17, [%rd52+-32];
	mul.wide.s32 	%rd11, %r36, 8;
	add.s64 	%rd12, %rd1, %rd11;
	ld.global.f64 	%fd18, [%rd12];
	fma.rn.f64 	%fd19, %fd17, %fd18, %fd67;
	ld.global.f64 	%fd20, [%rd52+-24];
	add.s64 	%rd14, %rd12, %rd13;
	ld.global.f64 	%fd21, [%rd14];
	fma.rn.f64 	%fd22, %fd20, %fd21, %fd19;
	ld.global.f64 	%fd23, [%rd52+-16];
	add.s64 	%rd15, %rd14, %rd13;
	ld.global.f64 	%fd24, [%rd15];
	fma.rn.f64 	%fd25, %fd23, %fd24, %fd22;
	ld.global.f64 	%fd26, [%rd52+-8];
	add.s64 	%rd16, %rd15, %rd13;
	ld.global.f64 	%fd27, [%rd16];
	fma.rn.f64 	%fd28, %fd26, %fd27, %fd25;
	ld.global.f64 	%fd29, [%rd52];
	add.s64 	%rd17, %rd16, %rd13;
	ld.global.f64 	%fd30, [%rd17];
	fma.rn.f64 	%fd31, %fd29, %fd30, %fd28;
	ld.global.f64 	%fd32, [%rd52+8];
	add.s64 	%rd18, %rd17, %rd13;
	ld.global.f64 	%fd33, [%rd18];
	fma.rn.f64 	%fd34, %fd32, %fd33, %fd31;
	ld.global.f64 	%fd35, [%rd52+16];
	add.s64 	%rd19, %rd18, %rd13;
	ld.global.f64 	%fd36, [%rd19];
	fma.rn.f64 	%fd37, %fd35, %fd36, %fd34;
	ld.global.f64 	%fd38, [%rd52+24];
	add.s64 	%rd20, %rd19, %rd13;
	ld.global.f64 	%fd39, [%rd20];
	fma.rn.f64 	%fd67, %fd38, %fd39, %fd37;
	add.s32 	%r37, %r37, 8;
	add.s32 	%r36, %r36, %r7;
	add.s64 	%rd52, %rd52, 64;
	setp.ne.s32 	%p6, %r37, 0;
	@%p6 bra 	$L__BB10_4;
$L__BB10_5:
	setp.eq.s32 	%p7, %r4, 0;
	@%p7 bra 	$L__BB10_13;
	and.b32  	%r13, %r19, 3;
	setp.lt.u32 	%p8, %r4, 4;
	@%p8 bra 	$L__BB10_8;
	add.s32 	%r28, %r39, %r3;
	mul.wide.u32 	%rd21, %r28, 8;
	add.s64 	%rd22, %rd2, %rd21;
	ld.global.f64 	%fd41, [%rd22];
	mad.lo.s32 	%r29, %r39, %r18, %r2;
	mul.wide.s32 	%rd23, %r29, 8;
	add.s64 	%rd24, %rd1, %rd23;
	ld.global.f64 	%fd42, [%rd24];
	fma.rn.f64 	%fd43, %fd41, %fd42, %fd67;
	cvt.u64.u32 	%rd25, %r3;
	cvt.u64.u32 	%rd26, %r39;
	add.s64 	%rd27, %rd26, %rd25;
	shl.b64 	%rd28, %rd27, 3;
	add.s64 	%rd29, %rd2, %rd28;
	ld.global.f64 	%fd44, [%rd29+8];
	mul.wide.s32 	%rd30, %r18, 8;
	add.s64 	%rd31, %rd24, %rd30;
	ld.global.f64 	%fd45, [%rd31];
	fma.rn.f64 	%fd46, %fd44, %fd45, %fd43;
	ld.global.f64 	%fd47, [%rd29+16];
	add.s64 	%rd32, %rd31, %rd30;
	ld.global.f64 	%fd48, [%rd32];
	fma.rn.f64 	%fd49, %fd47, %fd48, %fd46;
	ld.global.f64 	%fd50, [%rd29+24];
	add.s64 	%rd33, %rd32, %rd30;
	ld.global.f64 	%fd51, [%rd33];
	fma.rn.f64 	%fd67, %fd50, %fd51, %fd49;
	add.s32 	%r39, %r39, 4;
$L__BB10_8:
	setp.eq.s32 	%p9, %r13, 0;
	@%p9 bra 	$L__BB10_13;
	setp.eq.s32 	%p10, %r13, 1;
	@%p10 bra 	$L__BB10_11;
	add.s32 	%r30, %r39, %r3;
	mul.wide.u32 	%rd34, %r30, 8;
	add.s64 	%rd35, %rd2, %rd34;
	ld.global.f64 	%fd53, [%rd35];
	mad.lo.s32 	%r31, %r39, %r18, %r2;
	mul.wide.s32 	%rd36, %r31, 8;
	add.s64 	%rd37, %rd1, %rd36;
	ld.global.f64 	%fd54, [%rd37];
	fma.rn.f64 	%fd55, %fd53, %fd54, %fd67;
	cvt.u64.u32 	%rd38, %r3;
	cvt.u64.u32 	%rd39, %r39;
	add.s64 	%rd40, %rd39, %rd38;
	shl.b64 	%rd41, %rd40, 3;
	add.s64 	%rd42, %rd2, %rd41;
	ld.global.f64 	%fd56, [%rd42+8];
	mul.wide.s32 	%rd43, %r18, 8;
	add.s64 	%rd44, %rd37, %rd43;
	ld.global.f64 	%fd57, [%rd44];
	fma.rn.f64 	%fd67, %fd56, %fd57, %fd55;
	add.s32 	%r39, %r39, 2;
$L__BB10_11:
	and.b32  	%r32, %r19, 1;
	setp.eq.b32 	%p11, %r32, 1;
	not.pred 	%p12, %p11;
	@%p12 bra 	$L__BB10_13;
	add.s32 	%r33, %r39, %r3;
	mul.wide.u32 	%rd45, %r33, 8;
	add.s64 	%rd46, %rd2, %rd45;
	ld.global.f64 	%fd58, [%rd46];
	mad.lo.s32 	%r34, %r39, %r18, %r2;
	mul.wide.s32 	%rd47, %r34, 8;
	add.s64 	%rd48, %rd1, %rd47;
	ld.global.f64 	%fd59, [%rd48];
	fma.rn.f64 	%fd67, %fd58, %fd59, %fd67;
$L__BB10_13:
	mad.lo.s32 	%r35, %r18, %r1, %r2;
	cvta.to.global.u64 	%rd49, %rd6;
	mul.wide.s32 	%rd50, %r35, 8;
	add.s64 	%rd51, %rd49, %rd50;
	st.global.f64 	[%rd51], %fd67;
$L__BB10_14:
	ret;

}


// ===== COMPILED SASS (sm_100) =====

	.target	sm_100

	.elftype	@"ET_EXEC"


//--------------------- .note.nv.tkinfo           --------------------------
	.section	.note.nv.tkinfo,"",@"SHT_NOTE"
	.sectionflags	@"SHF_NOTE_NV_TKINFO"
	.tkinfo
        /*0018*/ 	.word	0x00000002
        /*0030*/ 	.string	""
        /*0030*/ 	.string	"ptxas"
        /*0030*/ 	.string	"Cuda compilation tools, release 13.0, V13.0.88"
        /*0030*/ 	.string	"Build cuda_13.0.r13.0/compiler.36424714_0"
        /*0030*/ 	.string	"-arch sm_100 -m 64 "



//--------------------- .note.nv.cuinfo           --------------------------
	.section	.note.nv.cuinfo,"",@"SHT_NOTE"
	.sectionflags	@"SHF_NOTE_NV_CUINFO"
        /*0018*/ 	.short	0x0002
        /*001a*/ 	.short	0x0064
        /*001c*/ 	.short	0x0082
	.zero		2


//--------------------- .nv.info                  --------------------------
	.section	.nv.info,"",@"SHT_CUDA_INFO"
	.align	4


	//----- nvinfo : EIATTR_REGCOUNT
	.align		4
        /*0000*/ 	.byte	0x04, 0x2f
        /*0002*/ 	.short	(.L_1 - .L_0)
	.align		4
.L_0:
        /*0004*/ 	.word	index@(vector_add)
        /*0008*/ 	.word	0x0000000c


	//----- nvinfo : EIATTR_FRAME_SIZE
	.align		4
.L_1:
        /*000c*/ 	.byte	0x04, 0x11
        /*000e*/ 	.short	(.L_3 - .L_2)
	.align		4
.L_2:
        /*0010*/ 	.word	index@(vector_add)
        /*0014*/ 	.word	0x00000000


	//----- nvinfo : EIATTR_REGCOUNT
	.align		4
.L_3:
        /*0018*/ 	.byte	0x04, 0x2f
        /*001a*/ 	.short	(.L_5 - .L_4)
	.align		4
.L_4:
        /*001c*/ 	.word	index@(scaleVector)
        /*0020*/ 	.word	0x0000000a


	//----- nvinfo : EIATTR_FRAME_SIZE
	.align		4
.L_5:
        /*0024*/ 	.byte	0x04, 0x11
        /*0026*/ 	.short	(.L_7 - .L_6)
	.align		4
.L_6:
        /*0028*/ 	.word	index@(scaleVector)
        /*002c*/ 	.word	0x00000000


	//----- nvinfo : EIATTR_REGCOUNT
	.align		4
.L_7:
        /*0030*/ 	.byte	0x04, 0x2f
        /*0032*/ 	.short	(.L_9 - .L_8)
	.align		4
.L_8:
        /*0034*/ 	.word	index@(updateWeights)
        /*0038*/ 	.word	0x0000000a


	//----- nvinfo : EIATTR_FRAME_SIZE
	.align		4
.L_9:
        /*003c*/ 	.byte	0x04, 0x11
        /*003e*/ 	.short	(.L_11 - .L_10)
	.align		4
.L_10:
        /*0040*/ 	.word	index@(updateWeights)
        /*0044*/ 	.word	0x00000000


	//----- nvinfo : EIATTR_REGCOUNT
	.align		4
.L_11:
        /*0048*/ 	.byte	0x04, 0x2f
        /*004a*/ 	.short	(.L_13 - .L_12)
	.align		4
.L_12:
        /*004c*/ 	.word	index@(accuracyKernel)
        /*0050*/ 	.word	0x0000000e


	//----- nvinfo : EIATTR_FRAME_SIZE
	.align		4
.L_13:
        /*0054*/ 	.byte	0x04, 0x11
        /*0056*/ 	.short	(.L_15 - .L_14)
	.align		4
.L_14:
        /*0058*/ 	.word	index@(accuracyKernel)
        /*005c*/ 	.word	0x00000000


	//----- nvinfo : EIATTR_REGCOUNT
	.align		4
.L_15:
        /*0060*/ 	.byte	0x04, 0x2f
        /*0062*/ 	.short	(.L_17 - .L_16)
	.align		4
.L_16:
        /*0064*/ 	.word	index@(gemvRowMajor)
        /*0068*/ 	.word	0x0000001f


	//----- nvinfo : EIATTR_FRAME_SIZE
	.align		4
.L_17:
        /*006c*/ 	.byte	0x04, 0x11
        /*006e*/ 	.short	(.L_19 - .L_18)
	.align		4
.L_18:
        /*0070*/ 	.word	index@(gemvRowMajor)
        /*0074*/ 	.word	0x00000000


	//----- nvinfo : EIATTR_REGCOUNT
	.align		4
.L_19:
        /*0078*/ 	.byte	0x04, 0x2f
        /*007a*/ 	.short	(.L_21 - .L_20)
	.align		4
.L_20:
        /*007c*/ 	.word	index@(sigmoidKernel)
        /*0080*/ 	.word	0x00000019


	//----- nvinfo : EIATTR_FRAME_SIZE
	.align		4
.L_21:
        /*0084*/ 	.byte	0x04, 0x11
        /*0086*/ 	.short	(.L_23 - .L_22)
	.align		4
.L_22:
        /*0088*/ 	.word	index@($__internal_1_$__cuda_sm20_div_rn_f64_full)
        /*008c*/ 	.word	0x00000000


	//----- nvinfo : EIATTR_FRAME_SIZE
	.align		4
.L_23:
        /*0090*/ 	.byte	0x04, 0x11
        /*0092*/ 	.short	(.L_25 - .L_24)
	.align		4
.L_24:
        /*0094*/ 	.word	index@($__internal_0_$__cuda_sm20_dblrcp_rn_slowpath_v3)
        /*0098*/ 	.word	0x00000000


	//----- nvinfo : EIATTR_FRAME_SIZE
	.align		4
.L_25:
        /*009c*/ 	.byte	0x04, 0x11
        /*009e*/ 	.short	(.L_27 - .L_26)
	.align		4
.L_26:
        /*00a0*/ 	.word	index@(sigmoidKernel)
        /*00a4*/ 	.word	0x00000000


	//----- nvinfo : EIATTR_REGCOUNT
	.align		4
.L_27:
        /*00a8*/ 	.byte	0x04, 0x2f
        /*00aa*/ 	.short	(.L_29 - .L_28)
	.align		4
.L_28:
        /*00ac*/ 	.word	index@(thresholdKernel)
        /*00b0*/ 	.word	0x0000000c


	//----- nvinfo : EIATTR_FRAME_SIZE
	.align		4
.L_29:
        /*00b4*/ 	.byte	0x04, 0x11
        /*00b6*/ 	.short	(.L_31 - .L_30)
	.align		4
.L_30:
        /*00b8*/ 	.word	index@(thresholdKernel)
        /*00bc*/ 	.word	0x00000000


	//----- nvinfo : EIATTR_REGCOUNT
	.align		4
.L_31:
        /*00c0*/ 	.byte	0x04, 0x2f
        /*00c2*/ 	.short	(.L_33 - .L_32)
	.align		4
.L_32:
        /*00c4*/ 	.word	index@(gradGemvXT)
        /*00c8*/ 	.word	0x00000020


	//----- nvinfo : EIATTR_FRAME_SIZE
	.align		4
.L_33:
        /*00cc*/ 	.byte	0x04, 0x11
        /*00ce*/ 	.short	(.L_35 - .L_34)
	.align		4
.L_34:
        /*00d0*/ 	.word	index@(gradGemvXT)
        /*00d4*/ 	.word	0x00000000


	//----- nvinfo : EIATTR_REGCOUNT
	.align		4
.L_35:
        /*00d8*/ 	.byte	0x04, 0x2f
        /*00da*/ 	.short	(.L_37 - .L_36)
	.align		4
.L_36:
        /*00dc*/ 	.word	index@(compareMemory)
        /*00e0*/ 	.word	0x0000000a


	//----- nvinfo : EIATTR_FRAME_SIZE
	.align		4
.L_37:
        /*00e4*/ 	.byte	0x04, 0x11
        /*00e6*/ 	.short	(.L_39 - .L_38)
	.align		4
.L_38:
        /*00e8*/ 	.word	index@(compareMemory)
        /*00ec*/ 	.word	0x00000000


	//----- nvinfo : EIATTR_REGCOUNT
	.align		4
.L_39:
        /*00f0*/ 	.byte	0x04, 0x2f
        /*00f2*/ 	.short	(.L_41 - .L_40)
	.align		4
.L_40:
        /*00f4*/ 	.word	index@(transpose_naive)
        /*00f8*/ 	.word	0x0000000a


	//----- nvinfo : EIATTR_FRAME_SIZE
	.align		4
.L_41:
        /*00fc*/ 	.byte	0x04, 0x11
        /*00fe*/ 	.short	(.L_43 - .L_42)
	.align		4
.L_42:
        /*0100*/ 	.word	index@(transpose_naive)
        /*0104*/ 	.word	0x00000000


	//----- nvinfo : EIATTR_REGCOUNT
	.align		4
.L_43:
        /*0108*/ 	.byte	0x04, 0x2f
        /*010a*/ 	.short	(.L_45 - .L_44)
	.align		4
.L_44:
        /*010c*/ 	.word	index@(matrixMul)
        /*0110*/ 	.word	0x00000020


	//----- nvinfo : EIATTR_FRAME_SIZE
	.align		4
.L_45:
        /*0114*/ 	.byte	0x04, 0x11
        /*0116*/ 	.short	(.L_47 - .L_46)
	.align		4
.L_46:
        /*0118*/ 	.word	index@(matrixMul)
        /*011c*/ 	.word	0x00000000


	//----- nvinfo : EIATTR_MIN_STACK_SIZE
	.align		4
.L_47:
        /*0120*/ 	.byte	0x04, 0x12
        /*0122*/ 	.short	(.L_49 - .L_48)
	.align		4
.L_48:
        /*0124*/ 	.word	index@(matrixMul)
        /*0128*/ 	.word	0x00000000


	//----- nvinfo : EIATTR_MIN_STACK_SIZE
	.align		4
.L_49:
        /*012c*/ 	.byte	0x04, 0x12
        /*012e*/ 	.short	(.L_51 - .L_50)
	.align		4
.L_50:
        /*0130*/ 	.word	index@(transpose_naive)
        /*0134*/ 	.word	0x00000000


	//----- nvinfo : EIATTR_MIN_STACK_SIZE
	.align		4
.L_51:
        /*0138*/ 	.byte	0x04, 0x12
        /*013a*/ 	.short	(.L_53 - .L_52)
	.align		4
.L_52:
        /*013c*/ 	.word	index@(compareMemory)
        /*0140*/ 	.word	0x00000000


	//----- nvinfo : EIATTR_MIN_STACK_SIZE
	.align		4
.L_53:
        /*0144*/ 	.byte	0x04, 0x12
        /*0146*/ 	.short	(.L_55 - .L_54)
	.align		4
.L_54:
        /*0148*/ 	.word	index@(gradGemvXT)
        /*014c*/ 	.word	0x00000000


	//----- nvinfo : EIATTR_MIN_STACK_SIZE
	.align		4
.L_55:
        /*0150*/ 	.byte	0x04, 0x12
        /*0152*/ 	.short	(.L_57 - .L_56)
	.align		4
.L_56:
        /*0154*/ 	.word	index@(thresholdKernel)
        /*0158*/ 	.word	0x00000000


	//----- nvinfo : EIATTR_MIN_STACK_SIZE
	.align		4
.L_57:
        /*015c*/ 	.byte	0x04, 0x12
        /*015e*/ 	.short	(.L_59 - .L_58)
	.align		4
.L_58:
        /*0160*/ 	.word	index@(sigmoidKernel)
        /*0164*/ 	.word	0x00000000


	//----- nvinfo : EIATTR_MIN_STACK_SIZE
	.align		4
.L_59:
        /*0168*/ 	.byte	0x04, 0x12
        /*016a*/ 	.short	(.L_61 - .L_60)
	.align		4
.L_60:
        /*016c*/ 	.word	index@(gemvRowMajor)
        /*0170*/ 	.word	0x00000000


	//----- nvinfo : EIATTR_MIN_STACK_SIZE
	.align		4
.L_61:
        /*0174*/ 	.byte	0x04, 0x12
        /*0176*/ 	.short	(.L_63 - .L_62)
	.align		4
.L_62:
        /*0178*/ 	.word	index@(accuracyKernel)
        /*017c*/ 	.word	0x00000000


	//----- nvinfo : EIATTR_MIN_STACK_SIZE
	.align		4
.L_63:
        /*0180*/ 	.byte	0x04, 0x12
        /*0182*/ 	.short	(.L_65 - .L_64)
	.align		4
.L_64:
        /*0184*/ 	.word	index@(updateWeights)
        /*0188*/ 	.word	0x00000000


	//----- nvinfo : EIATTR_MIN_STACK_SIZE
	.align		4
.L_65:
        /*018c*/ 	.byte	0x04, 0x12
        /*018e*/ 	.short	(.L_67 - .L_66)
	.align		4
.L_66:
        /*0190*/ 	.word	index@(scaleVector)
        /*0194*/ 	.word	0x00000000


	//----- nvinfo : EIATTR_MIN_STACK_SIZE
	.align		4
.L_67:
        /*0198*/ 	.byte	0x04, 0x12
        /*019a*/ 	.short	(.L_69 - .L_68)
	.align		4
.L_68:
        /*019c*/ 	.word	index@(vector_add)
        /*01a0*/ 	.word	0x00000000
.L_69:


//--------------------- .nv.compat                --------------------------
	.section	.nv.compat,"",@"SHT_CUDA_COMPAT_INFO"
	.align	4
        /*0000*/ 	.byte	0x02, 0x09, 0x00, 0x00, 0x02, 0x02, 0x01, 0x00, 0x02, 0x05, 0x05, 0x00, 0x03, 0x07, 0x01, 0x01
        /*0010*/ 	.byte	0x02, 0x03, 0x00, 0x00, 0x02, 0x06, 0x01, 0x00, 0x04, 0x0b, 0x08, 0x00, 0x01, 0x00, 0x00, 0x00
        /*0020*/ 	.byte	0x00, 0x00, 0x00, 0x00


//--------------------- .nv.info.matrixMul        --------------------------
	.section	.nv.info.matrixMul,"",@"SHT_CUDA_INFO"
	.sectionflags	@""
	.align	4


	//----- nvinfo : EIATTR_CUDA_API_VERSION
	.align		4
        /*0000*/ 	.byte	0x04, 0x37
        /*0002*/ 	.short	(.L_71 - .L_70)
.L_70:
        /*0004*/ 	.word	0x00000082


	//----- nvinfo : EIATTR_KPARAM_INFO
	.align		4
.L_71:
        /*0008*/ 	.byte	0x04, 0x17
        /*000a*/ 	.short	(.L_73 - .L_72)
.L_72:
        /*000c*/ 	.word	0x00000000
        /*0010*/ 	.short	0x0005
        /*0012*/ 	.short	0x0020
        /*0014*/ 	.byte	0x00, 0xf0, 0x11, 0x00


	//----- nvinfo : EIATTR_KPARAM_INFO
	.align		4
.L_73:
        /*0018*/ 	.byte	0x04, 0x17
        /*001a*/ 	.short	(.L_75 - .L_74)
.L_74:
        /*001c*/ 	.word	0x00000000
        /*0020*/ 	.short	0x0004
        /*0022*/ 	.short	0x001c
        /*0024*/ 	.byte	0x00, 0xf0, 0x11, 0x00


	//----- nvinfo : EIATTR_KPARAM_INFO
	.align		4
.L_75:
        /*0028*/ 	.byte	0x04, 0x17
        /*002a*/ 	.short	(.L_77 - .L_76)
.L_76:
        /*002c*/ 	.word	0x00000000
        /*0030*/ 	.short	0x0003
        /*0032*/ 	.short	0x0018
        /*0034*/ 	.byte	0x00, 0xf0, 0x11, 0x00


	//----- nvinfo : EIATTR_KPARAM_INFO
	.align		4
.L_77:
        /*0038*/ 	.byte	0x04, 0x17
        /*003a*/ 	.short	(.L_79 - .L_78)
.L_78:
        /*003c*/ 	.word	0x00000000
        /*0040*/ 	.short	0x0002
        /*0042*/ 	.short	0x0010
        /*0044*/ 	.byte	0x00, 0xf5, 0x21, 0x00


	//----- nvinfo : EIATTR_KPARAM_INFO
	.align		4
.L_79:
        /*0048*/ 	.byte	0x04, 0x17
        /*004a*/ 	.short	(.L_81 - .L_80)
.L_80:
        /*004c*/ 	.word	0x00000000
        /*0050*/ 	.short	0x0001
        /*0052*/ 	.short	0x0008
        /*0054*/ 	.byte	0x00, 0xf5, 0x21, 0x00


	//----- nvinfo : EIATTR_KPARAM_INFO
	.align		4
.L_81:
        /*0058*/ 	.byte	0x04, 0x17
        /*005a*/ 	.short	(.L_83 - .L_82)
.L_82:
        /*005c*/ 	.word	0x00000000
        /*0060*/ 	.short	0x0000
        /*0062*/ 	.short	0x0000
        /*0064*/ 	.byte	0x00, 0xf5, 0x21, 0x00


	//----- nvinfo : EIATTR_SPARSE_MMA_MASK
	.align		4
.L_83:
        /*0068*/ 	.byte	0x03, 0x50
        /*006a*/ 	.short	0x0000


	//----- nvinfo : EIATTR_MAXREG_COUNT
	.align		4
        /*006c*/ 	.byte	0x03, 0x1b
        /*006e*/ 	.short	0x00ff


	//----- nvinfo : EIATTR_MERCURY_ISA_VERSION
	.align		4
        /*0070*/ 	.byte	0x03, 0x5f
        /*0072*/ 	.short	0x0101


	//----- nvinfo : EIATTR_VRC_CTA_INIT_COUNT
	.align		4
        /*0074*/ 	.byte	0x02, 0x4a
	.zero		1
	.zero		1


	//----- nvinfo : EIATTR_EXIT_INSTR_OFFSETS
	.align		4
        /*0078*/ 	.byte	0x04, 0x1c
        /*007a*/ 	.short	(.L_85 - .L_84)


	//   ....[0]....
.L_84:
        /*007c*/ 	.word	0x000000c0


	//   ....[1]....
        /*0080*/ 	.word	0x000008e0


	//----- nvinfo : EIATTR_CBANK_PARAM_SIZE
	.align		4
.L_85:
        /*0084*/ 	.byte	0x03, 0x19
        /*0086*/ 	.short	0x0024


	//----- nvinfo : EIATTR_PARAM_CBANK
	.align		4
        /*0088*/ 	.byte	0x04, 0x0a
        /*008a*/ 	.short	(.L_87 - .L_86)
	.align		4
.L_86:
        /*008c*/ 	.word	index@(.nv.constant0.matrixMul)
        /*0090*/ 	.short	0x0380
        /*0092*/ 	.short	0x0024


	//----- nvinfo : EIATTR_SW_WAR
	.align		4
.L_87:
        /*0094*/ 	.byte	0x04, 0x36
        /*0096*/ 	.short	(.L_89 - .L_88)
.L_88:
        /*0098*/ 	.word	0x00000008
.L_89:


//--------------------- .nv.info.transpose_naive  --------------------------
	.section	.nv.info.transpose_naive,"",@"SHT_CUDA_INFO"
	.sectionflags	@""
	.align	4


	//----- nvinfo : EIATTR_CUDA_API_VERSION
	.align		4
        /*0000*/ 	.byte	0x04, 0x37
        /*0002*/ 	.short	(.L_91 - .L_90)
.L_90:
        /*0004*/ 	.word	0x00000082


	//----- nvinfo : EIATTR_KPARAM_INFO
	.align		4
.L_91:
        /*0008*/ 	.byte	0x04, 0x17
        /*000a*/ 	.short	(.L_93 - .L_92)
.L_92:
        /*000c*/ 	.word	0x00000000
        /*0010*/ 	.short	0x0003
        /*0012*/ 	.short	0x0014
        /*0014*/ 	.byte	0x00, 0xf0, 0x11, 0x00


	//----- nvinfo : EIATTR_KPARAM_INFO
	.align		4
.L_93:
        /*0018*/ 	.byte	0x04, 0x17
        /*001a*/ 	.short	(.L_95 - .L_94)
.L_94:
        /*001c*/ 	.word	0x00000000
        /*0020*/ 	.short	0x0002
        /*0022*/ 	.short	0x0010
        /*0024*/ 	.byte	0x00, 0xf0, 0x11, 0x00


	//----- nvinfo : EIATTR_KPARAM_INFO
	.align		4
.L_95:
        /*0028*/ 	.byte	0x04, 0x17
        /*002a*/ 	.short	(.L_97 - .L_96)
.L_96:
        /*002c*/ 	.word	0x00000000
        /*0030*/ 	.short	0x0001
        /*0032*/ 	.short	0x0008
        /*0034*/ 	.byte	0x00, 0xf5, 0x21, 0x00


	//----- nvinfo : EIATTR_KPARAM_INFO
	.align		4
.L_97:
        /*0038*/ 	.byte	0x04, 0x17
        /*003a*/ 	.short	(.L_99 - .L_98)
.L_98:
        /*003c*/ 	.word	0x00000000
        /*0040*/ 	.short	0x0000
        /*0042*/ 	.short	0x0000
        /*0044*/ 	.byte	0x00, 0xf5, 0x21, 0x00


	//----- nvinfo : EIATTR_SPARSE_MMA_MASK
	.align		4
.L_99:
        /*0048*/ 	.byte	0x03, 0x50
        /*004a*/ 	.short	0x0000


	//----- nvinfo : EIATTR_MAXREG_COUNT
	.align		4
        /*004c*/ 	.byte	0x03, 0x1b
        /*004e*/ 	.short	0x00ff


	//----- nvinfo : EIATTR_MERCURY_ISA_VERSION
	.align		4
        /*0050*/ 	.byte	0x03, 0x5f
        /*0052*/ 	.short	0x0101


	//----- nvinfo : EIATTR_VRC_CTA_INIT_COUNT
	.align		4
        /*0054*/ 	.byte	0x02, 0x4a
	.zero		1
	.zero		1


	//----- nvinfo : EIATTR_EXIT_INSTR_OFFSETS
	.align		4
        /*0058*/ 	.byte	0x04, 0x1c
        /*005a*/ 	.short	(.L_101 - .L_100)


	//   ....[0]....
.L_100:
        /*005c*/ 	.word	0x000000c0


	//   ....[1]....
        /*0060*/ 	.word	0x00000160


	//----- nvinfo : EIATTR_CBANK_PARAM_SIZE
	.align		4
.L_101:
        /*0064*/ 	.byte	0x03, 0x19
        /*0066*/ 	.short	0x0018


	//----- nvinfo : EIATTR_PARAM_CBANK
	.align		4
        /*0068*/ 	.byte	0x04, 0x0a
        /*006a*/ 	.short	(.L_103 - .L_102)
	.align		4
.L_102:
        /*006c*/ 	.word	index@(.nv.constant0.transpose_naive)
        /*0070*/ 	.short	0x0380
        /*0072*/ 	.short	0x0018


	//----- nvinfo : EIATTR_SW_WAR
	.align		4
.L_103:
        /*0074*/ 	.byte	0x04, 0x36
        /*0076*/ 	.short	(.L_105 - .L_104)
.L_104:
        /*0078*/ 	.word	0x00000008
.L_105:


//--------------------- .nv.info.compareMemory    --------------------------
	.section	.nv.info.compareMemory,"",@"SHT_CUDA_INFO"
	.sectionflags	@""
	.align	4


	//----- nvinfo : EIATTR_CUDA_API_VERSION
	.align		4
        /*0000*/ 	.byte	0x04, 0x37
        /*0002*/ 	.short	(.L_107 - .L_106)
.L_106:
        /*0004*/ 	.word	0x00000082


	//----- nvinfo : EIATTR_KPARAM_INFO
	.align		4
.L_107:
        /*0008*/ 	.byte	0x04, 0x17
        /*000a*/ 	.short	(.L_109 - .L_108)
.L_108:
        /*000c*/ 	.word	0x00000000
        /*0010*/ 	.short	0x0003
        /*0012*/ 	.short	0x0018
        /*0014*/ 	.byte	0x00, 0xf5, 0x21, 0x00


	//----- nvinfo : EIATTR_KPARAM_INFO
	.align		4
.L_109:
        /*0018*/ 	.byte	0x04, 0x17
        /*001a*/ 	.short	(.L_111 - .L_110)
.L_110:
        /*001c*/ 	.word	0x00000000
        /*0020*/ 	.short	0x0002
        /*0022*/ 	.short	0x0010
        /*0024*/ 	.byte	0x00, 0xf0, 0x21, 0x00


	//----- nvinfo : EIATTR_KPARAM_INFO
	.align		4
.L_111:
        /*0028*/ 	.byte	0x04, 0x17
        /*002a*/ 	.short	(.L_113 - .L_112)
.L_112:
        /*002c*/ 	.word	0x00000000
        /*0030*/ 	.short	0x0001
        /*0032*/ 	.short	0x0008
        /*0034*/ 	.byte	0x00, 0xf5, 0x21, 0x00


	//----- nvinfo : EIATTR_KPARAM_INFO
	.align		4
.L_113:
        /*0038*/ 	.byte	0x04, 0x17
        /*003a*/ 	.short	(.L_115 - .L_114)
.L_114:
        /*003c*/ 	.word	0x00000000
        /*0040*/ 	.short	0x0000
        /*0042*/ 	.short	0x0000
        /*0044*/ 	.byte	0x00, 0xf5, 0x21, 0x00


	//----- nvinfo : EIATTR_SPARSE_MMA_MASK
	.align		4
.L_115:
        /*0048*/ 	.byte	0x03, 0x50
        /*004a*/ 	.short	0x0000


	//----- nvinfo : EIATTR_MAXREG_COUNT
	.align		4
        /*004c*/ 	.byte	0x03, 0x1b
        /*004e*/ 	.short	0x00ff


	//----- nvinfo : EIATTR_MERCURY_ISA_VERSION
	.align		4
        /*0050*/ 	.byte	0x03, 0x5f
        /*0052*/ 	.short	0x0101


	//----- nvinfo : EIATTR_VRC_CTA_INIT_COUNT
	.align		4
        /*0054*/ 	.byte	0x02, 0x4a
	.zero		1
	.zero		1


	//----- nvinfo : EIATTR_EXIT_INSTR_OFFSETS
	.align		4
        /*0058*/ 	.byte	0x04, 0x1c
        /*005a*/ 	.short	(.L_117 - .L_116)


	//   ....[0]....
.L_116:
        /*005c*/ 	.word	0x00000080


	//   ....[1]....
        /*0060*/ 	.word	0x00000170


	//   ....[2]....
        /*0064*/ 	.word	0x000001a0


	//----- nvinfo : EIATTR_CBANK_PARAM_SIZE
	.align		4
.L_117:
        /*0068*/ 	.byte	0x03, 0x19
        /*006a*/ 	.short	0x0020


	//----- nvinfo : EIATTR_PARAM_CBANK
	.align		4
        /*006c*/ 	.byte	0x04, 0x0a
        /*006e*/ 	.short	(.L_119 - .L_118)
	.align		4
.L_118:
        /*0070*/ 	.word	index@(.nv.constant0.compareMemory)
        /*0074*/ 	.short	0x0380
        /*0076*/ 	.short	0x0020


	//----- nvinfo : EIATTR_SW_WAR
	.align		4
.L_119:
        /*0078*/ 	.byte	0x04, 0x36
        /*007a*/ 	.short	(.L_121 - .L_120)
.L_120:
        /*007c*/ 	.word	0x00000008
.L_121:


//--------------------- .nv.info.gradGemvXT       --------------------------
	.section	.nv.info.gradGemvXT,"",@"SHT_CUDA_INFO"
	.sectionflags	@""
	.align	4


	//----- nvinfo : EIATTR_CUDA_API_VERSION
	.align		4
        /*0000*/ 	.byte	0x04, 0x37
        /*0002*/ 	.short	(.L_123 - .L_122)
.L_122:
        /*0004*/ 	.word	0x00000082


	//----- nvinfo : EIATTR_KPARAM_INFO
	.align		4
.L_123:
        /*0008*/ 	.byte	0x04, 0x17
        /*000a*/ 	.short	(.L_125 - .L_124)
.L_124:
        /*000c*/ 	.word	0x00000000
        /*0010*/ 	.short	0x0004
        /*0012*/ 	.short	0x001c
        /*0014*/ 	.byte	0x00, 0xf0, 0x11, 0x00


	//----- nvinfo : EIATTR_KPARAM_INFO
	.align		4
.L_125:
        /*0018*/ 	.byte	0x04, 0x17
        /*001a*/ 	.short	(.L_127 - .L_126)
.L_126:
        /*001c*/ 	.word	0x00000000
        /*0020*/ 	.short	0x0003
        /*0022*/ 	.short	0x0018
        /*0024*/ 	.byte	0x00, 0xf0, 0x11, 0x00


	//----- nvinfo : EIATTR_KPARAM_INFO
	.align		4
.L_127:
        /*0028*/ 	.byte	0x04, 0x17
        /*002a*/ 	.short	(.L_129 - .L_128)
.L_128:
        /*002c*/ 	.word	0x00000000
        /*0030*/ 	.short	0x0002
        /*0032*/ 	.short	0x0010
        /*0034*/ 	.byte	0x00, 0xf5, 0x21, 0x00


	//----- nvinfo : EIATTR_KPARAM_INFO
	.align		4
.L_129:
        /*0038*/ 	.byte	0x04, 0x17
        /*003a*/ 	.short	(.L_131 - .L_130)
.L_130:
        /*003c*/ 	.word	0x00000000
        /*0040*/ 	.short	0x0001
        /*0042*/ 	.short	0x0008
        /*0044*/ 	.byte	0x00, 0xf5, 0x21, 0x00


	//----- nvinfo : EIATTR_KPARAM_INFO
	.align		4
.L_131:
        /*0048*/ 	.byte	0x04, 0x17
        /*004a*/ 	.short	(.L_133 - .L_132)
.L_132:
        /*004c*/ 	.word	0x00000000
        /*0050*/ 	.short	0x0000
        /*0052*/ 	.short	0x0000
        /*0054*/ 	.byte	0x00, 0xf5, 0x21, 0x00


	//----- nvinfo : EIATTR_SPARSE_MMA_MASK
	.align		4
.L_133:
        /*0058*/ 	.byte	0x03, 0x50
        /*005a*/ 	.short	0x0000


	//----- nvinfo : EIATTR_MAXREG_COUNT
	.align		4
        /*005c*/ 	.byte	0x03, 0x1b
        /*005e*/ 	.short	0x00ff


	//----- nvinfo : EIATTR_MERCURY_ISA_VERSION
	.align		4
        /*0060*/ 	.byte	0x03, 0x5f
        /*0062*/ 	.short	0x0101


	//----- nvinfo : EIATTR_VRC_CTA_INIT_COUNT
	.align		4
        /*0064*/ 	.byte	0x02, 0x4a
	.zero		1
	.zero		1


	//----- nvinfo : EIATTR_EXIT_INSTR_OFFSETS
	.align		4
        /*0068*/ 	.byte	0x04, 0x1c
        /*006a*/ 	.short	(.L_135 - .L_134)


	//   ....[0]....
.L_134:
        /*006c*/ 	.word	0x00000070


	//   ....[1]....
        /*0070*/ 	.word	0x00000c10


	//----- nvinfo : EIATTR_CBANK_PARAM_SIZE
	.align		4
.L_135:
        /*0074*/ 	.byte	0x03, 0x19
        /*0076*/ 	.short	0x0020


	//----- nvinfo : EIATTR_PARAM_CBANK
	.align		4
        /*0078*/ 	.byte	0x04, 0x0a
        /*007a*/ 	.short	(.L_137 - .L_136)
	.align		4
.L_136:
        /*007c*/ 	.word	index@(.nv.constant0.gradGemvXT)
        /*0080*/ 	.short	0x0380
        /*0082*/ 	.short	0x0020


	//----- nvinfo : EIATTR_SW_WAR
	.align		4
.L_137:
        /*0084*/ 	.byte	0x04, 0x36
        /*0086*/ 	.short	(.L_139 - .L_138)
.L_138:
        /*0088*/ 	.word	0x00000008
.L_139:


//--------------------- .nv.info.thresholdKernel  --------------------------
	.section	.nv.info.thresholdKernel,"",@"SHT_CUDA_INFO"
	.sectionflags	@""
	.align	4


	//----- nvinfo : EIATTR_CUDA_API_VERSION
	.align		4
        /*0000*/ 	.byte	0x04, 0x37
        /*0002*/ 	.short	(.L_141 - .L_140)
.L_140:
        /*0004*/ 	.word	0x00000082


	//----- nvinfo : EIATTR_KPARAM_INFO
	.align		4
.L_141:
        /*0008*/ 	.byte	0x04, 0x17
        /*000a*/ 	.short	(.L_143 - .L_142)
.L_142:
        /*000c*/ 	.word	0x00000000
        /*0010*/ 	.short	0x0002
        /*0012*/ 	.short	0x0010
        /*0014*/ 	.byte	0x00, 0xf0, 0x11, 0x00


	//----- nvinfo : EIATTR_KPARAM_INFO
	.align		4
.L_143:
        /*0018*/ 	.byte	0x04, 0x17
        /*001a*/ 	.short	(.L_145 - .L_144)
.L_144:
        /*001c*/ 	.word	0x00000000
        /*0020*/ 	.short	0x0001
        /*0022*/ 	.short	0x0008
        /*0024*/ 	.byte	0x00, 0xf5, 0x21, 0x00


	//----- nvinfo : EIATTR_KPARAM_INFO
	.align		4
.L_145:
        /*0028*/ 	.byte	0x04, 0x17
        /*002a*/ 	.short	(.L_147 - .L_146)
.L_146:
        /*002c*/ 	.word	0x00000000
        /*0030*/ 	.short	0x0000
        /*0032*/ 	.short	0x0000
        /*0034*/ 	.byte	0x00, 0xf5, 0x21, 0x00


	//----- nvinfo : EIATTR_SPARSE_MMA_MASK
	.align		4
.L_147:
        /*0038*/ 	.byte	0x03, 0x50
        /*003a*/ 	.short	0x0000


	//----- nvinfo : EIATTR_MAXREG_COUNT
	.align		4
        /*003c*/ 	.byte	0x03, 0x1b
        /*003e*/ 	.short	0x00ff


	//----- nvinfo : EIATTR_MERCURY_ISA_VERSION
	.align		4
        /*0040*/ 	.byte	0x03, 0x5f
        /*0042*/ 	.short	0x0101


	//----- nvinfo : EIATTR_VRC_CTA_INIT_COUNT
	.align		4
        /*0044*/ 	.byte	0x02, 0x4a
	.zero		1
	.zero		1


	//----- nvinfo : EIATTR_EXIT_INSTR_OFFSETS
	.align		4
        /*0048*/ 	.byte	0x04, 0x1c
        /*004a*/ 	.short	(.L_149 - .L_148)


	//   ....[0]....
.L_148:
        /*004c*/ 	.word	0x00000070


	//   ....[1]....
        /*0050*/ 	.word	0x00000120


	//----- nvinfo : EIATTR_CBANK_PARAM_SIZE
	.align		4
.L_149:
        /*0054*/ 	.byte	0x03, 0x19
        /*0056*/ 	.short	0x0014


	//----- nvinfo : EIATTR_PARAM_CBANK
	.align		4
        /*0058*/ 	.byte	0x04, 0x0a
        /*005a*/ 	.short	(.L_151 - .L_150)
	.align		4
.L_150:
        /*005c*/ 	.word	index@(.nv.constant0.thresholdKernel)
        /*0060*/ 	.short	0x0380
        /*0062*/ 	.short	0x0014


	//----- nvinfo : EIATTR_SW_WAR
	.align		4
.L_151:
        /*0064*/ 	.byte	0x04, 0x36
        /*0066*/ 	.short	(.L_153 - .L_152)
.L_152:
        /*0068*/ 	.word	0x00000008
.L_153:


//--------------------- .nv.info.sigmoidKernel    --------------------------
	.section	.nv.info.sigmoidKernel,"",@"SHT_CUDA_INFO"
	.sectionflags	@""
	.align	4


	//----- nvinfo : EIATTR_CUDA_API_VERSION
	.align		4
        /*0000*/ 	.byte	0x04, 0x37
        /*0002*/ 	.short	(.L_155 - .L_154)
.L_154:
        /*0004*/ 	.word	0x00000082


	//----- nvinfo : EIATTR_KPARAM_INFO
	.align		4
.L_155:
        /*0008*/ 	.byte	0x04, 0x17
        /*000a*/ 	.short	(.L_157 - .L_156)
.L_156:
        /*000c*/ 	.word	0x00000000
        /*0010*/ 	.short	0x0002
        /*0012*/ 	.short	0x0010
        /*0014*/ 	.byte	0x00, 0xf0, 0x11, 0x00


	//----- nvinfo : EIATTR_KPARAM_INFO
	.align		4
.L_157:
        /*0018*/ 	.byte	0x04, 0x17
        /*001a*/ 	.short	(.L_159 - .L_158)
.L_158:
        /*001c*/ 	.word	0x00000000
        /*0020*/ 	.short	0x0001
        /*0022*/ 	.short	0x0008
        /*0024*/ 	.byte	0x00, 0xf5, 0x21, 0x00


	//----- nvinfo : EIATTR_KPARAM_INFO
	.align		4
.L_159:
        /*0028*/ 	.byte	0x04, 0x17
        /*002a*/ 	.short	(.L_161 - .L_160)
.L_160:
        /*002c*/ 	.word	0x00000000
        /*0030*/ 	.short	0x0000
        /*0032*/ 	.short	0x0000
        /*0034*/ 	.byte	0x00, 0xf5, 0x21, 0x00


	//----- nvinfo : EIATTR_SPARSE_MMA_MASK
	.align		4
.L_161:
        /*0038*/ 	.byte	0x03, 0x50
        /*003a*/ 	.short	0x0000


	//----- nvinfo : EIATTR_MAXREG_COUNT
	.align		4
        /*003c*/ 	.byte	0x03, 0x1b
        /*003e*/ 	.short	0x00ff


	//----- nvinfo : EIATTR_MERCURY_ISA_VERSION
	.align		4
        /*0040*/ 	.byte	0x03, 0x5f
        /*0042*/ 	.short	0x0101


	//----- nvinfo : EIATTR_VRC_CTA_INIT_COUNT
	.align		4
        /*0044*/ 	.byte	0x02, 0x4a
	.zero		1
	.zero		1


	//----- nvinfo : EIATTR_EXIT_INSTR_OFFSETS
	.align		4
        /*0048*/ 	.byte	0x04, 0x1c
        /*004a*/ 	.short	(.L_163 - .L_162)


	//   ....[0]....
.L_162:
        /*004c*/ 	.word	0x00000070


	//   ....[1]....
        /*0050*/ 	.word	0x00000680


	//   ....[2]....
        /*0054*/ 	.word	0x00000b90


	//----- nvinfo : EIATTR_CRS_STACK_SIZE
	.align		4
.L_163:
        /*0058*/ 	.byte	0x04, 0x1e
        /*005a*/ 	.short	(.L_165 - .L_164)
.L_164:
        /*005c*/ 	.word	0x00000000


	//----- nvinfo : EIATTR_CBANK_PARAM_SIZE
	.align		4
.L_165:
        /*0060*/ 	.byte	0x03, 0x19
        /*0062*/ 	.short	0x0014


	//----- nvinfo : EIATTR_PARAM_CBANK
	.align		4
        /*0064*/ 	.byte	0x04, 0x0a
        /*0066*/ 	.short	(.L_167 - .L_166)
	.align		4
.L_166:
        /*0068*/ 	.word	index@(.nv.constant0.sigmoidKernel)
        /*006c*/ 	.short	0x0380
        /*006e*/ 	.short	0x0014


	//----- nvinfo : EIATTR_SW_WAR
	.align		4
.L_167:
        /*0070*/ 	.byte	0x04, 0x36
        /*0072*/ 	.short	(.L_169 - .L_168)
.L_168:
        /*0074*/ 	.word	0x00000008
.L_169:


//--------------------- .nv.info.gemvRowMajor     --------------------------
	.section	.nv.info.gemvRowMajor,"",@"SHT_CUDA_INFO"
	.sectionflags	@""
	.align	4


	//----- nvinfo : EIATTR_CUDA_API_VERSION
	.align		4
        /*0000*/ 	.byte	0x04, 0x37
        /*0002*/ 	.short	(.L_171 - .L_170)
.L_170:
        /*0004*/ 	.word	0x00000082


	//----- nvinfo : EIATTR_KPARAM_INFO
	.align		4
.L_171:
        /*0008*/ 	.byte	0x04, 0x17
        /*000a*/ 	.short	(.L_173 - .L_172)
.L_172:
        /*000c*/ 	.word	0x00000000
        /*0010*/ 	.short	0x0004
        /*0012*/ 	.short	0x001c
        /*0014*/ 	.byte	0x00, 0xf0, 0x11, 0x00


	//----- nvinfo : EIATTR_KPARAM_INFO
	.align		4
.L_173:
        /*0018*/ 	.byte	0x04, 0x17
        /*001a*/ 	.short	(.L_175 - .L_174)
.L_174:
        /*001c*/ 	.word	0x00000000
        /*0020*/ 	.short	0x0003
        /*0022*/ 	.short	0x0018
        /*0024*/ 	.byte	0x00, 0xf0, 0x11, 0x00


	//----- nvinfo : EIATTR_KPARAM_INFO
	.align		4
.L_175:
        /*0028*/ 	.byte	0x04, 0x17
        /*002a*/ 	.short	(.L_177 - .L_176)
.L_176:
        /*002c*/ 	.word	0x00000000
        /*0030*/ 	.short	0x0002
        /*0032*/ 	.short	0x0010
        /*0034*/ 	.byte	0x00, 0xf5, 0x21, 0x00


	//----- nvinfo : EIATTR_KPARAM_INFO
	.align		4
.L_177:
        /*0038*/ 	.byte	0x04, 0x17
        /*003a*/ 	.short	(.L_179 - .L_178)
.L_178:
        /*003c*/ 	.word	0x00000000
        /*0040*/ 	.short	0x0001
        /*0042*/ 	.short	0x0008
        /*0044*/ 	.byte	0x00, 0xf5, 0x21, 0x00


	//----- nvinfo : EIATTR_KPARAM_INFO
	.align		4
.L_179:
        /*0048*/ 	.byte	0x04, 0x17
        /*004a*/ 	.short	(.L_181 - .L_180)
.L_180:
        /*004c*/ 	.word	0x00000000
        /*0050*/ 	.short	0x0000
        /*0052*/ 	.short	0x0000
        /*0054*/ 	.byte	0x00, 0xf5, 0x21, 0x00


	//----- nvinfo : EIATTR_SPARSE_MMA_MASK
	.align		4
.L_181:
        /*0058*/ 	.byte	0x03, 0x50
        /*005a*/ 	.short	0x0000


	//----- nvinfo : EIATTR_MAXREG_COUNT
	.align		4
        /*005c*/ 	.byte	0x03, 0x1b
        /*005e*/ 	.short	0x00ff


	//----- nvinfo : EIATTR_MERCURY_ISA_VERSION
	.align		4
        /*0060*/ 	.byte	0x03, 0x5f
        /*0062*/ 	.short	0x0101


	//----- nvinfo : EIATTR_VRC_CTA_INIT_COUNT
	.align		4
        /*0064*/ 	.byte	0x02, 0x4a
	.zero		1
	.zero		1


	//----- nvinfo : EIATTR_EXIT_INSTR_OFFSETS
	.align		4
        /*0068*/ 	.byte	0x04, 0x1c
        /*006a*/ 	.short	(.L_183 - .L_182)


	//   ....[0]....
.L_182:
        /*006c*/ 	.word	0x00000070


	//   ....[1]....
        /*0070*/ 	.word	0x00000b70


	//----- nvinfo : EIATTR_CBANK_PARAM_SIZE
	.align		4
.L_183:
        /*0074*/ 	.byte	0x03, 0x19
        /*0076*/ 	.short	0x0020


	//----- nvinfo : EIATTR_PARAM_CBANK
	.align		4
        /*0078*/ 	.byte	0x04, 0x0a
        /*007a*/ 	.short	(.L_185 - .L_184)
	.align		4
.L_184:
        /*007c*/ 	.word	index@(.nv.constant0.gemvRowMajor)
        /*0080*/ 	.short	0x0380
        /*0082*/ 	.short	0x0020


	//----- nvinfo : EIATTR_SW_WAR
	.align		4
.L_185:
        /*0084*/ 	.byte	0x04, 0x36
        /*0086*/ 	.short	(.L_187 - .L_186)
.L_186:
        /*0088*/ 	.word	0x00000008
.L_187:


//--------------------- .nv.info.accuracyKernel   --------------------------
	.section	.nv.info.accuracyKernel,"",@"SHT_CUDA_INFO"
	.sectionflags	@""
	.align	4


	//----- nvinfo : EIATTR_CUDA_API_VERSION
	.align		4
        /*0000*/ 	.byte	0x04, 0x37
        /*0002*/ 	.short	(.L_189 - .L_188)
.L_188:
        /*0004*/ 	.word	0x00000082


	//----- nvinfo : EIATTR_KPARAM_INFO
	.align		4
.L_189:
        /*0008*/ 	.byte	0x04, 0x17
        /*000a*/ 	.short	(.L_191 - .L_190)
.L_190:
        /*000c*/ 	.word	0x00000000
        /*0010*/ 	.short	0x0003
        /*0012*/ 	.short	0x0018
        /*0014*/ 	.byte	0x00, 0xf0, 0x11, 0x00


	//----- nvinfo : EIATTR_KPARAM_INFO
	.align		4
.L_191:
        /*0018*/ 	.byte	0x04, 0x17
        /*001a*/ 	.short	(.L_193 - .L_192)
.L_192:
        /*001c*/ 	.word	0x00000000
        /*0020*/ 	.short	0x0002
        /*0022*/ 	.short	0x0010
        /*0024*/ 	.byte	0x00, 0xf5, 0x21, 0x00


	//----- nvinfo : EIATTR_KPARAM_INFO
	.align		4
.L_193:
        /*0028*/ 	.byte	0x04, 0x17
        /*002a*/ 	.short	(.L_195 - .L_194)
.L_194:
        /*002c*/ 	.word	0x00000000
        /*0030*/ 	.short	0x0001
        /*0032*/ 	.short	0x0008
        /*0034*/ 	.byte	0x00, 0xf5, 0x21, 0x00


	//----- nvinfo : EIATTR_KPARAM_INFO
	.align		4
.L_195:
        /*0038*/ 	.byte	0x04, 0x17
        /*003a*/ 	.short	(.L_197 - .L_196)
.L_196:
        /*003c*/ 	.word	0x00000000
        /*0040*/ 	.short	0x0000
        /*0042*/ 	.short	0x0000
        /*0044*/ 	.byte	0x00, 0xf5, 0x21, 0x00


	//----- nvinfo : EIATTR_SPARSE_MMA_MASK
	.align		4
.L_197:
        /*0048*/ 	.byte	0x03, 0x50
        /*004a*/ 	.short	0x0000


	//----- nvinfo : EIATTR_MAXREG_COUNT
	.align		4
        /*004c*/ 	.byte	0x03, 0x1b
        /*004e*/ 	.short	0x00ff


	//----- nvinfo : EIATTR_NUM_BARRIERS
	.align		4
        /*0050*/ 	.byte	0x02, 0x4c
        /*0052*/ 	.byte	0x01
	.zero		1


	//----- nvinfo : EIATTR_MERCURY_ISA_VERSION
	.align		4
        /*0054*/ 	.byte	0x03, 0x5f
        /*0056*/ 	.short	0x0101


	//----- nvinfo : EIATTR_VRC_CTA_INIT_COUNT
	.align		4
        /*0058*/ 	.byte	0x02, 0x4a
	.zero		1
	.zero		1


	//----- nvinfo : EIATTR_EXIT_INSTR_OFFSETS
	.align		4
        /*005c*/ 	.byte	0x04, 0x1c
        /*005e*/ 	.short	(.L_199 - .L_198)


	//   ....[0]....
.L_198:
        /*0060*/ 	.word	0x000002b0


	//   ....[1]....
        /*0064*/ 	.word	0x00000320


	//----- nvinfo : EIATTR_CBANK_PARAM_SIZE
	.align		4
.L_199:
        /*0068*/ 	.byte	0x03, 0x19
        /*006a*/ 	.short	0x001c


	//----- nvinfo : EIATTR_PARAM_CBANK
	.align		4
        /*006c*/ 	.byte	0x04, 0x0a
        /*006e*/ 	.short	(.L_201 - .L_200)
	.align		4
.L_200:
        /*0070*/ 	.word	index@(.nv.constant0.accuracyKernel)
        /*0074*/ 	.short	0x0380
        /*0076*/ 	.short	0x001c


	//----- nvinfo : EIATTR_SW_WAR
	.align		4
.L_201:
        /*0078*/ 	.byte	0x04, 0x36
        /*007a*/ 	.short	(.L_203 - .L_202)
.L_202:
        /*007c*/ 	.word	0x00000008
.L_203:


//--------------------- .nv.info.updateWeights    --------------------------
	.section	.nv.info.updateWeights,"",@"SHT_CUDA_INFO"
	.sectionflags	@""
	.align	4


	//----- nvinfo : EIATTR_CUDA_API_VERSION
	.align		4
        /*0000*/ 	.byte	0x04, 0x37
        /*0002*/ 	.short	(.L_205 - .L_204)
.L_204:
        /*0004*/ 	.word	0x00000082


	//----- nvinfo : EIATTR_KPARAM_INFO
	.align		4
.L_205:
        /*0008*/ 	.byte	0x04, 0x17
        /*000a*/ 	.short	(.L_207 - .L_206)
.L_206:
        /*000c*/ 	.word	0x00000000
        /*0010*/ 	.short	0x0002
        /*0012*/ 	.short	0x0010
        /*0014*/ 	.byte	0x00, 0xf0, 0x11, 0x00


	//----- nvinfo : EIATTR_KPARAM_INFO
	.align		4
.L_207:
        /*0018*/ 	.byte	0x04, 0x17
        /*001a*/ 	.short	(.L_209 - .L_208)
.L_208:
        /*001c*/ 	.word	0x00000000
        /*0020*/ 	.short	0x0001
        /*0022*/ 	.short	0x0008
        /*0024*/ 	.byte	0x00, 0xf5, 0x21, 0x00


	//----- nvinfo : EIATTR_KPARAM_INFO
	.align		4
.L_209:
        /*0028*/ 	.byte	0x04, 0x17
        /*002a*/ 	.short	(.L_211 - .L_210)
.L_210:
        /*002c*/ 	.word	0x00000000
        /*0030*/ 	.short	0x0000
        /*0032*/ 	.short	0x0000
        /*0034*/ 	.byte	0x00, 0xf5, 0x21, 0x00


	//----- nvinfo : EIATTR_SPARSE_MMA_MASK
	.align		4
.L_211:
        /*0038*/ 	.byte	0x03, 0x50
        /*003a*/ 	.short	0x0000


	//----- nvinfo : EIATTR_MAXREG_COUNT
	.align		4
        /*003c*/ 	.byte	0x03, 0x1b
        /*003e*/ 	.short	0x00ff


	//----- nvinfo : EIATTR_MERCURY_ISA_VERSION
	.align		4
        /*0040*/ 	.byte	0x03, 0x5f
        /*0042*/ 	.short	0x0101


	//----- nvinfo : EIATTR_VRC_CTA_INIT_COUNT
	.align		4
        /*0044*/ 	.byte	0x02, 0x4a
	.zero		1
	.zero		1


	//----- nvinfo : EIATTR_EXIT_INSTR_OFFSETS
	.align		4
        /*0048*/ 	.byte	0x04, 0x1c
        /*004a*/ 	.short	(.L_213 - .L_212)


	//   ....[0]....
.L_212:
        /*004c*/ 	.word	0x00000070


	//   ....[1]....
        /*0050*/ 	.word	0x00000110


	//----- nvinfo : EIATTR_CBANK_PARAM_SIZE
	.align		4
.L_213:
        /*0054*/ 	.byte	0x03, 0x19
        /*0056*/ 	.short	0x0014


	//----- nvinfo : EIATTR_PARAM_CBANK
	.align		4
        /*0058*/ 	.byte	0x04, 0x0a
        /*005a*/ 	.short	(.L_215 - .L_214)
	.align		4
.L_214:
        /*005c*/ 	.word	index@(.nv.constant0.updateWeights)
        /*0060*/ 	.short	0x0380
        /*0062*/ 	.short	0x0014


	//----- nvinfo : EIATTR_SW_WAR
	.align		4
.L_215:
        /*0064*/ 	.byte	0x04, 0x36
        /*0066*/ 	.short	(.L_217 - .L_216)
.L_216:
        /*0068*/ 	.word	0x00000008
.L_217:


//--------------------- .nv.info.scaleVector      --------------------------
	.section	.nv.info.scaleVector,"",@"SHT_CUDA_INFO"
	.sectionflags	@""
	.align	4


	//----- nvinfo : EIATTR_CUDA_API_VERSION
	.align		4
        /*0000*/ 	.byte	0x04, 0x37
        /*0002*/ 	.short	(.L_219 - .L_218)
.L_218:
        /*0004*/ 	.word	0x00000082


	//----- nvinfo : EIATTR_KPARAM_INFO
	.align		4
.L_219:
        /*0008*/ 	.byte	0x04, 0x17
        /*000a*/ 	.short	(.L_221 - .L_220)
.L_220:
        /*000c*/ 	.word	0x00000000
        /*0010*/ 	.short	0x0002
        /*0012*/ 	.short	0x0010
        /*0014*/ 	.byte	0x00, 0xf0, 0x11, 0x00


	//----- nvinfo : EIATTR_KPARAM_INFO
	.align		4
.L_221:
        /*0018*/ 	.byte	0x04, 0x17
        /*001a*/ 	.short	(.L_223 - .L_222)
.L_222:
        /*001c*/ 	.word	0x00000000
        /*0020*/ 	.short	0x0001
        /*0022*/ 	.short	0x0008
        /*0024*/ 	.byte	0x00, 0xf0, 0x21, 0x00


	//----- nvinfo : EIATTR_KPARAM_INFO
	.align		4
.L_223:
        /*0028*/ 	.byte	0x04, 0x17
        /*002a*/ 	.short	(.L_225 - .L_224)
.L_224:
        /*002c*/ 	.word	0x00000000
        /*0030*/ 	.short	0x0000
        /*0032*/ 	.short	0x0000
        /*0034*/ 	.byte	0x00, 0xf5, 0x21, 0x00


	//----- nvinfo : EIATTR_SPARSE_MMA_MASK
	.align		4
.L_225:
        /*0038*/ 	.byte	0x03, 0x50
        /*003a*/ 	.short	0x0000


	//----- nvinfo : EIATTR_MAXREG_COUNT
	.align		4
        /*003c*/ 	.byte	0x03, 0x1b
        /*003e*/ 	.short	0x00ff


	//----- nvinfo : EIATTR_MERCURY_ISA_VERSION
	.align		4
        /*0040*/ 	.byte	0x03, 0x5f
        /*0042*/ 	.short	0x0101


	//----- nvinfo : EIATTR_VRC_CTA_INIT_COUNT
	.align		4
        /*0044*/ 	.byte	0x02, 0x4a
	.zero		1
	.zero		1


	//----- nvinfo : EIATTR_EXIT_INSTR_OFFSETS
	.align		4
        /*0048*/ 	.byte	0x04, 0x1c
        /*004a*/ 	.short	(.L_227 - .L_226)


	//   ....[0]....
.L_226:
        /*004c*/ 	.word	0x00000070


	//   ....[1]....
        /*0050*/ 	.word	0x000000f0


	//----- nvinfo : EIATTR_CBANK_PARAM_SIZE
	.align		4
.L_227:
        /*0054*/ 	.byte	0x03, 0x19
        /*0056*/ 	.short	0x0014


	//----- nvinfo : EIATTR_PARAM_CBANK
	.align		4
        /*0058*/ 	.byte	0x04, 0x0a
        /*005a*/ 	.short	(.L_229 - .L_228)
	.align		4
.L_228:
        /*005c*/ 	.word	index@(.nv.constant0.scaleVector)
        /*0060*/ 	.short	0x0380
        /*0062*/ 	.short	0x0014


	//----- nvinfo : EIATTR_SW_WAR
	.align		4
.L_229:
        /*0064*/ 	.byte	0x04, 0x36
        /*0066*/ 	.short	(.L_231 - .L_230)
.L_230:
        /*0068*/ 	.word	0x00000008
.L_231:


//--------------------- .nv.info.vector_add       --------------------------
	.section	.nv.info.vector_add,"",@"SHT_CUDA_INFO"
	.sectionflags	@""
	.align	4


	//----- nvinfo : EIATTR_CUDA_API_VERSION
	.align		4
        /*0000*/ 	.byte	0x04, 0x37
        /*0002*/ 	.short	(.L_233 - .L_232)
.L_232:
        /*0004*/ 	.word	0x00000082


	//----- nvinfo : EIATTR_KPARAM_INFO
	.align		4
.L_233:
        /*0008*/ 	.byte	0x04, 0x17
        /*000a*/ 	.short	(.L_235 - .L_234)
.L_234:
        /*000c*/ 	.word	0x00000000
        /*0010*/ 	.short	0x0004
        /*0012*/ 	.short	0x001c
        /*0014*/ 	.byte	0x00, 0xf0, 0x11, 0x00


	//----- nvinfo : EIATTR_KPARAM_INFO
	.align		4
.L_235:
        /*0018*/ 	.byte	0x04, 0x17
        /*001a*/ 	.short	(.L_237 - .L_236)
.L_236:
        /*001c*/ 	.word	0x00000000
        /*0020*/ 	.short	0x0003
        /*0022*/ 	.short	0x0018
        /*0024*/ 	.byte	0x00, 0xf0, 0x11, 0x00


	//----- nvinfo : EIATTR_KPARAM_INFO
	.align		4
.L_237:
        /*0028*/ 	.byte	0x04, 0x17
        /*002a*/ 	.short	(.L_239 - .L_238)
.L_238:
        /*002c*/ 	.word	0x00000000
        /*0030*/ 	.short	0x0002
        /*0032*/ 	.short	0x0010
        /*0034*/ 	.byte	0x00, 0xf5, 0x21, 0x00


	//----- nvinfo : EIATTR_KPARAM_INFO
	.align		4
.L_239:
        /*0038*/ 	.byte	0x04, 0x17
        /*003a*/ 	.short	(.L_241 - .L_240)
.L_240:
        /*003c*/ 	.word	0x00000000
        /*0040*/ 	.short	0x0001
        /*0042*/ 	.short	0x0008
        /*0044*/ 	.byte	0x00, 0xf5, 0x21, 0x00


	//----- nvinfo : EIATTR_KPARAM_INFO
	.align		4
.L_241:
        /*0048*/ 	.byte	0x04, 0x17
        /*004a*/ 	.short	(.L_243 - .L_242)
.L_242:
        /*004c*/ 	.word	0x00000000
        /*0050*/ 	.short	0x0000
        /*0052*/ 	.short	0x0000
        /*0054*/ 	.byte	0x00, 0xf5, 0x21, 0x00


	//----- nvinfo : EIATTR_SPARSE_MMA_MASK
	.align		4
.L_243:
        /*0058*/ 	.byte	0x03, 0x50
        /*005a*/ 	.short	0x0000


	//----- nvinfo : EIATTR_MAXREG_COUNT
	.align		4
        /*005c*/ 	.byte	0x03, 0x1b
        /*005e*/ 	.short	0x00ff


	//----- nvinfo : EIATTR_MERCURY_ISA_VERSION
	.align		4
        /*0060*/ 	.byte	0x03, 0x5f
        /*0062*/ 	.short	0x0101


	//----- nvinfo : EIATTR_VRC_CTA_INIT_COUNT
	.align		4
        /*0064*/ 	.byte	0x02, 0x4a
	.zero		1
	.zero		1


	//----- nvinfo : EIATTR_EXIT_INSTR_OFFSETS
	.align		4
        /*0068*/ 	.byte	0x04, 0x1c
        /*006a*/ 	.short	(.L_245 - .L_244)


	//   ....[0]....
.L_244:
        /*006c*/ 	.word	0x00000070


	//   ....[1]....
        /*0070*/ 	.word	0x00000160


	//   ....[2]....
        /*0074*/ 	.word	0x00000210


	//----- nvinfo : EIATTR_CBANK_PARAM_SIZE
	.align		4
.L_245:
        /*0078*/ 	.byte	0x03, 0x19
        /*007a*/ 	.short	0x0020


	//----- nvinfo : EIATTR_PARAM_CBANK
	.align		4
        /*007c*/ 	.byte	0x04, 0x0a
        /*007e*/ 	.short	(.L_247 - .L_246)
	.align		4
.L_246:
        /*0080*/ 	.word	index@(.nv.constant0.vector_add)
        /*0084*/ 	.short	0x0380
        /*0086*/ 	.short	0x0020


	//----- nvinfo : EIATTR_SW_WAR
	.align		4
.L_247:
        /*0088*/ 	.byte	0x04, 0x36
        /*008a*/ 	.short	(.L_249 - .L_248)
.L_248:
        /*008c*/ 	.word	0x00000008
.L_249:


//--------------------- .nv.callgraph             --------------------------
	.section	.nv.callgraph,"",@"SHT_CUDA_CALLGRAPH"
	.align	4
	.sectionentsize	8
	.align		4
        /*0000*/ 	.word	0x00000000
	.align		4
        /*0004*/ 	.word	0xffffffff
	.align		4
        /*0008*/ 	.word	0x00000000
	.align		4
        /*000c*/ 	.word	0xfffffffe
	.align		4
        /*0010*/ 	.word	0x00000000
	.align		4
        /*0014*/ 	.word	0xfffffffd
	.align		4
        /*0018*/ 	.word	0x00000000
	.align		4
        /*001c*/ 	.word	0xfffffffc


//--------------------- .text.matrixMul           --------------------------
	.section	.text.matrixMul,"ax",@progbits
	.align	128
        .global         matrixMul
        .type           matrixMul,@function
        .size           matrixMul,(.L_x_50 - matrixMul)
        .other          matrixMul,@"STO_CUDA_ENTRY STV_DEFAULT"
matrixMul:
.text.matrixMul:
[----:B------:R-:W-:Y:S01]  /*0000*/  LDC R1, c[0x0][0x37c] ;  /* 0x0000df00ff017b82 */ /* 0x000fe20000000800 */
[----:B------:R-:W0:Y:S07]  /*0010*/  S2R R7, SR_TID.X ;  /* 0x0000000000077919 */ /* 0x000e2e0000002100 */
[----:B------:R-:W1:Y:S01]  /*0020*/  LDC R3, c[0x0][0x364] ;  /* 0x0000d900ff037b82 */ /* 0x000e620000000800 */
[----:B------:R-:W1:Y:S07]  /*0030*/  S2R R2, SR_TID.Y ;  /* 0x0000000000027919 */ /* 0x000e6e0000002200 */
[----:B------:R-:W0:Y:S08]  /*0040*/  S2UR UR5, SR_CTAID.X ;  /* 0x00000000000579c3 */ /* 0x000e300000002500 */
[----:B------:R-:W0:Y:S08]  /*0050*/  LDC R0, c[0x0][0x360] ;  /* 0x0000d800ff007b82 */ /* 0x000e300000000800 */
[----:B------:R-:W1:Y:S08]  /*0060*/  S2UR UR4, SR_CTAID.Y ;  /* 0x00000000000479c3 */ /* 0x000e700000002600 */
[----:B------:R-:W2:Y:S01]  /*0070*/  LDC.64 R4, c[0x0][0x398] ;  /* 0x0000e600ff047b82 */ /* 0x000ea20000000a00 */
[----:B0-----:R-:W-:-:S02]  /*0080*/  IMAD R0, R0, UR5, R7 ;  /* 0x0000000500007c24 */ /* 0x001fc4000f8e0207 */
[----:B-1----:R-:W-:-:S03]  /*0090*/  IMAD R3, R3, UR4, R2 ;  /* 0x0000000403037c24 */ /* 0x002fc6000f8e0202 */
[----:B--2---:R-:W-:-:S04]  /*00a0*/  ISETP.GE.AND P0, PT, R0, R5, PT ;  /* 0x000000050000720c */ /* 0x004fc80003f06270 */
[----:B------:R-:W-:-:S13]  /*00b0*/  ISETP.GE.OR P0, PT, R3, R4, P0 ;  /* 0x000000040300720c */ /* 0x000fda0000706670 */
[----:B------:R-:W-:Y:S05]  /*00c0*/  @P0 EXIT ;  /* 0x000000000000094d */ /* 0x000fea0003800000 */
[----:B------:R-:W0:Y:S01]  /*00d0*/  LDC R2, c[0x0][0x3a0] ;  /* 0x0000e800ff027b82 */ /* 0x000e220000000800 */
[----:B------:R-:W1:Y:S01]  /*00e0*/  LDCU.64 UR4, c[0x0][0x358] ;  /* 0x00006b00ff0477ac */ /* 0x000e620008000a00 */
[----:B------:R-:W-:Y:S02]  /*00f0*/  CS2R R18, SRZ ;  /* 0x0000000000127805 */ /* 0x000fe4000001ff00 */
[----:B0-----:R-:W-:-:S13]  /*0100*/  ISETP.GE.AND P0, PT, R2, 0x1, PT ;  /* 0x000000010200780c */ /* 0x001fda0003f06270 */
[----:B-1----:R-:W-:Y:S05]  /*0110*/  @!P0 BRA `(.L_x_0) ;  /* 0x0000000400e08947 */ /* 0x002fea0003800000 */
[C---:B------:R-:W-:Y:S01]  /*0120*/  ISETP.GE.U32.AND P1, PT, R2.reuse, 0x8, PT ;  /* 0x000000080200780c */ /* 0x040fe20003f26070 */
[----:B------:R-:W-:Y:S01]  /*0130*/  HFMA2 R7, -RZ, RZ, 0, 0 ;  /* 0x00000000ff077431 */ /* 0x000fe200000001ff */
[----:B------:R-:W-:Y:S01]  /*0140*/  LOP3.LUT R4, R2, 0x7, RZ, 0xc0, !PT ;  /* 0x0000000702047812 */ /* 0x000fe200078ec0ff */
[----:B------:R-:W-:Y:S01]  /*0150*/  IMAD R6, R3, R2, RZ ;  /* 0x0000000203067224 */ /* 0x000fe200078e02ff */
[----:B------:R-:W-:Y:S02]  /*0160*/  CS2R R18, SRZ ;  /* 0x0000000000127805 */ /* 0x000fe4000001ff00 */
[----:B------:R-:W-:-:S07]  /*0170*/  ISETP.NE.AND P0, PT, R4, RZ, PT ;  /* 0x000000ff0400720c */ /* 0x000fce0003f05270 */
[----:B------:R-:W-:Y:S06]  /*0180*/  @!P1 BRA `(.L_x_1) ;  /* 0x0000000000c49947 */ /* 0x000fec0003800000 */
[----:B------:R-:W0:Y:S01]  /*0190*/  LDC.64 R8, c[0x0][0x380] ;  /* 0x0000e000ff087b82 */ /* 0x000e220000000a00 */
[----:B------:R-:W-:Y:S01]  /*01a0*/  LOP3.LUT R7, R2, 0x7ffffff8, RZ, 0xc0, !PT ;  /* 0x7ffffff802077812 */ /* 0x000fe200078ec0ff */
[----:B------:R-:W-:Y:S01]  /*01b0*/  IMAD.MOV.U32 R28, RZ, RZ, R0 ;  /* 0x000000ffff1c7224 */ /* 0x000fe200078e0000 */
[----:B------:R-:W-:-:S03]  /*01c0*/  CS2R R18, SRZ ;  /* 0x0000000000127805 */ /* 0x000fc6000001ff00 */
[----:B------:R-:W-:Y:S02]  /*01d0*/  IMAD.MOV R26, RZ, RZ, -R7 ;  /* 0x000000ffff1a7224 */ /* 0x000fe400078e0a07 */
[----:B0-----:R-:W-:-:S03]  /*01e0*/  IMAD.WIDE.U32 R8, R6, 0x8, R8 ;  /* 0x0000000806087825 */ /* 0x001fc600078e0008 */
[----:B------:R-:W-:-:S04]  /*01f0*/  IADD3 R10, P1, PT, R8, 0x20, RZ ;  /* 0x00000020080a7810 */ /* 0x000fc80007f3e0ff */
[----:B------:R-:W-:-:S09]  /*0200*/  IADD3.X R11, PT, PT, RZ, R9, RZ, P1, !PT ;  /* 0x00000009ff0b7210 */ /* 0x000fd20000ffe4ff */
.L_x_2:
[----:B------:R-:W0:Y:S01]  /*0210*/  LDC.64 R22, c[0x0][0x388] ;  /* 0x0000e200ff167b82 */ /* 0x000e220000000a00 */
[----:B------:R-:W-:Y:S01]  /*0220*/  MOV R8, R10 ;  /* 0x0000000a00087202 */ /* 0x000fe20000000f00 */
[----:B------:R-:W-:-:S05]  /*0230*/  IMAD.MOV.U32 R9, RZ, RZ, R11 ;  /* 0x000000ffff097224 */ /* 0x000fca00078e000b */
[----:B------:R-:W2:Y:S04]  /*0240*/  LDG.E.64 R14, desc[UR4][R8.64+-0x20] ;  /* 0xffffe004080e7981 */ /* 0x000ea8000c1e1b00 */
[----:B------:R-:W3:Y:S01]  /*0250*/  LDG.E.64 R10, desc[UR4][R8.64+-0x18] ;  /* 0xffffe804080a7981 */ /* 0x000ee2000c1e1b00 */
[----:B0-----:R-:W-:-:S05]  /*0260*/  IMAD.WIDE R22, R28, 0x8, R22 ;  /* 0x000000081c167825 */ /* 0x001fca00078e0216 */
[----:B------:R-:W2:Y:S01]  /*0270*/  LDG.E.64 R12, desc[UR4][R22.64] ;  /* 0x00000004160c7981 */ /* 0x000ea2000c1e1b00 */
[----:B------:R-:W-:-:S05]  /*0280*/  IMAD.WIDE R24, R5, 0x8, R22 ;  /* 0x0000000805187825 */ /* 0x000fca00078e0216 */
[----:B------:R-:W3:Y:S01]  /*0290*/  LDG.E.64 R16, desc[UR4][R24.64] ;  /* 0x0000000418107981 */ /* 0x000ee2000c1e1b00 */
[----:B------:R-:W-:Y:S01]  /*02a0*/  IMAD.WIDE R20, R5, 0x8, R24 ;  /* 0x0000000805147825 */ /* 0x000fe200078e0218 */
[----:B--2---:R-:W-:Y:S02]  /*02b0*/  DFMA R18, R14, R12, R18 ;  /* 0x0000000c0e12722b */ /* 0x004fe40000000012 */
[----:B------:R-:W2:Y:S04]  /*02c0*/  LDG.E.64 R14, desc[UR4][R8.64+-0x10] ;  /* 0xfffff004080e7981 */ /* 0x000ea8000c1e1b00 */
[----:B------:R0:W2:Y:S02]  /*02d0*/  LDG.E.64 R12, desc[UR4][R20.64] ;  /* 0x00000004140c7981 */ /* 0x0000a4000c1e1b00 */
[----:B---3--:R-:W-:-:S02]  /*02e0*/  DFMA R16, R10, R16, R18 ;  /* 0x000000100a10722b */ /* 0x008fc40000000012 */
[----:B------:R-:W3:Y:S01]  /*02f0*/  LDG.E.64 R10, desc[UR4][R8.64+-0x8] ;  /* 0xfffff804080a7981 */ /* 0x000ee2000c1e1b00 */
[----:B0-----:R-:W-:-:S05]  /*0300*/  IMAD.WIDE R20, R5, 0x8, R20 ;  /* 0x0000000805147825 */ /* 0x001fca00078e0214 */
[----:B------:R-:W3:Y:S01]  /*0310*/  LDG.E.64 R18, desc[UR4][R20.64] ;  /* 0x0000000414127981 */ /* 0x000ee2000c1e1b00 */
[C---:B------:R-:W-:Y:S01]  /*0320*/  IMAD.WIDE R22, R5.reuse, 0x8, R20 ;  /* 0x0000000805167825 */ /* 0x040fe200078e0214 */
[----:B--2---:R-:W-:Y:S02]  /*0330*/  DFMA R12, R14, R12, R16 ;  /* 0x0000000c0e0c722b */ /* 0x004fe40000000010 */
[----:B------:R-:W2:Y:S04]  /*0340*/  LDG.E.64 R16, desc[UR4][R8.64] ;  /* 0x0000000408107981 */ /* 0x000ea8000c1e1b00 */
[----:B------:R-:W2:Y:S01]  /*0350*/  LDG.E.64 R14, desc[UR4][R22.64] ;  /* 0x00000004160e7981 */ /* 0x000ea2000c1e1b00 */
[----:B------:R-:W-:Y:S01]  /*0360*/  IMAD.WIDE R24, R5, 0x8, R22 ;  /* 0x0000000805187825 */ /* 0x000fe200078e0216 */
[----:B---3--:R-:W-:-:S02]  /*0370*/  DFMA R18, R10, R18, R12 ;  /* 0x000000120a12722b */ /* 0x008fc4000000000c */
[----:B------:R-:W3:Y:S04]  /*0380*/  LDG.E.64 R22, desc[UR4][R8.64+0x18] ;  /* 0x0000180408167981 */ /* 0x000ee8000c1e1b00 */
[----:B------:R-:W4:Y:S04]  /*0390*/  LDG.E.64 R10, desc[UR4][R8.64+0x8] ;  /* 0x00000804080a7981 */ /* 0x000f28000c1e1b00 */
[----:B------:R0:W4:Y:S02]  /*03a0*/  LDG.E.64 R12, desc[UR4][R24.64] ;  /* 0x00000004180c7981 */ /* 0x000124000c1e1b00 */
[----:B0-----:R-:W-:-:S04]  /*03b0*/  IMAD.WIDE R24, R5, 0x8, R24 ;  /* 0x0000000805187825 */ /* 0x001fc800078e0218 */
[----:B------:R-:W-:-:S06]  /*03c0*/  IMAD.WIDE R20, R5, 0x8, R24 ;  /* 0x0000000805147825 */ /* 0x000fcc00078e0218 */
[----:B------:R-:W3:Y:S01]  /*03d0*/  LDG.E.64 R20, desc[UR4][R20.64] ;  /* 0x0000000414147981 */ /* 0x000ee2000c1e1b00 */
[----:B--2---:R-:W-:-:S03]  /*03e0*/  DFMA R14, R16, R14, R18 ;  /* 0x0000000e100e722b */ /* 0x004fc60000000012 */
[----:B------:R-:W2:Y:S04]  /*03f0*/  LDG.E.64 R16, desc[UR4][R8.64+0x10] ;  /* 0x0000100408107981 */ /* 0x000ea8000c1e1b00 */
[----:B------:R-:W2:Y:S01]  /*0400*/  LDG.E.64 R18, desc[UR4][R24.64] ;  /* 0x0000000418127981 */ /* 0x000ea2000c1e1b00 */
[----:B------:R-:W-:-:S04]  /*0410*/  IADD3 R26, PT, PT, R26, 0x8, RZ ;  /* 0x000000081a1a7810 */ /* 0x000fc80007ffe0ff */
[----:B------:R-:W-:Y:S01]  /*0420*/  ISETP.NE.AND P1, PT, R26, RZ, PT ;  /* 0x000000ff1a00720c */ /* 0x000fe20003f25270 */
[----:B----4-:R-:W-:Y:S01]  /*0430*/  DFMA R10, R10, R12, R14 ;  /* 0x0000000c0a0a722b */ /* 0x010fe2000000000e */
[----:B------:R-:W-:-:S07]  /*0440*/  LEA R28, R5, R28, 0x3 ;  /* 0x0000001c051c7211 */ /* 0x000fce00078e18ff */
[----:B--2---:R-:W-:Y:S01]  /*0450*/  DFMA R18, R16, R18, R10 ;  /* 0x000000121012722b */ /* 0x004fe2000000000a */
[----:B------:R-:W-:-:S07]  /*0460*/  IADD3 R10, P2, PT, R8, 0x40, RZ ;  /* 0x00000040080a7810 */ /* 0x000fce0007f5e0ff */
[----:B---3--:R-:W-:Y:S01]  /*0470*/  DFMA R18, R22, R20, R18 ;  /* 0x000000141612722b */ /* 0x008fe20000000012 */
[----:B------:R-:W-:Y:S01]  /*0480*/  IMAD.X R11, RZ, RZ, R9, P2 ;  /* 0x000000ffff0b7224 */ /* 0x000fe200010e0609 */
[----:B------:R-:W-:Y:S09]  /*0490*/  @P1 BRA `(.L_x_2) ;  /* 0xfffffffc005c1947 */ /* 0x000ff2000383ffff */
.L_x_1:
[----:B------:R-:W-:Y:S05]  /*04a0*/  @!P0 BRA `(.L_x_0) ;  /* 0x0000000000fc8947 */ /* 0x000fea0003800000 */
[----:B------:R-:W-:Y:S02]  /*04b0*/  ISETP.GE.U32.AND P1, PT, R4, 0x4, PT ;  /* 0x000000040400780c */ /* 0x000fe40003f26070 */
[----:B------:R-:W-:-:S04]  /*04c0*/  LOP3.LUT R26, R2, 0x3, RZ, 0xc0, !PT ;  /* 0x00000003021a7812 */ /* 0x000fc800078ec0ff */
[----:B------:R-:W-:-:S07]  /*04d0*/  ISETP.NE.AND P0, PT, R26, RZ, PT ;  /* 0x000000ff1a00720c */ /* 0x000fce0003f05270 */
[----:B------:R-:W-:Y:S06]  /*04e0*/  @!P1 BRA `(.L_x_3) ;  /* 0x00000000006c9947 */ /* 0x000fec0003800000 */
[----:B------:R-:W0:Y:S01]  /*04f0*/  LDC.64 R24, c[0x0][0x380] ;  /* 0x0000e000ff187b82 */ /* 0x000e220000000a00 */
[----:B------:R-:W1:Y:S01]  /*0500*/  LDCU.64 UR6, c[0x0][0x380] ;  /* 0x00007000ff0677ac */ /* 0x000e620008000a00 */
[C---:B------:R-:W-:Y:S01]  /*0510*/  IMAD.IADD R9, R6.reuse, 0x1, R7 ;  /* 0x0000000106097824 */ /* 0x040fe200078e0207 */
[----:B------:R-:W-:Y:S01]  /*0520*/  IADD3 R4, P1, PT, R6, R7, RZ ;  /* 0x0000000706047210 */ /* 0x000fe20007f3e0ff */
[----:B------:R-:W-:-:S04]  /*0530*/  IMAD R13, R7, R5, R0 ;  /* 0x00000005070d7224 */ /* 0x000fc800078e0200 */
[----:B------:R-:W2:Y:S01]  /*0540*/  LDC.64 R10, c[0x0][0x388] ;  /* 0x0000e200ff0a7b82 */ /* 0x000ea20000000a00 */
[----:B0-----:R-:W-:-:S06]  /*0550*/  IMAD.WIDE.U32 R24, R9, 0x8, R24 ;  /* 0x0000000809187825 */ /* 0x001fcc00078e0018 */
[----:B------:R-:W3:Y:S01]  /*0560*/  LDG.E.64 R24, desc[UR4][R24.64] ;  /* 0x0000000418187981 */ /* 0x000ee2000c1e1b00 */
[----:B--2---:R-:W-:Y:S01]  /*0570*/  IMAD.WIDE R10, R13, 0x8, R10 ;  /* 0x000000080d0a7825 */ /* 0x004fe200078e020a */
[----:B------:R-:W-:Y:S02]  /*0580*/  IADD3.X R13, PT, PT, RZ, RZ, RZ, P1, !PT ;  /* 0x000000ffff0d7210 */ /* 0x000fe40000ffe4ff */
[C---:B-1----:R-:W-:Y:S02]  /*0590*/  LEA R28, P1, R4.reuse, UR6, 0x3 ;  /* 0x00000006041c7c11 */ /* 0x042fe4000f8218ff */
[----:B------:R-:W3:Y:S01]  /*05a0*/  LDG.E.64 R8, desc[UR4][R10.64] ;  /* 0x000000040a087981 */ /* 0x000ee2000c1e1b00 */
[----:B------:R-:W-:Y:S01]  /*05b0*/  IMAD.WIDE R14, R5, 0x8, R10 ;  /* 0x00000008050e7825 */ /* 0x000fe200078e020a */
[----:B------:R-:W-:-:S05]  /*05c0*/  LEA.HI.X R29, R4, UR7, R13, 0x3, P1 ;  /* 0x00000007041d7c11 */ /* 0x000fca00088f1c0d */
[----:B------:R-:W2:Y:S01]  /*05d0*/  LDG.E.64 R12, desc[UR4][R28.64+0x8] ;  /* 0x000008041c0c7981 */ /* 0x000ea2000c1e1b00 */
[----:B------:R-:W-:-:S03]  /*05e0*/  IMAD.WIDE R20, R5, 0x8, R14 ;  /* 0x0000000805147825 */ /* 0x000fc600078e020e */
[----:B------:R-:W2:Y:S04]  /*05f0*/  LDG.E.64 R10, desc[UR4][R14.64] ;  /* 0x000000040e0a7981 */ /* 0x000ea8000c1e1b00 */
[----:B------:R-:W4:Y:S01]  /*0600*/  LDG.E.64 R16, desc[UR4][R20.64] ;  /* 0x0000000414107981 */ /* 0x000f22000c1e1b00 */
[----:B------:R-:W-:-:S03]  /*0610*/  IMAD.WIDE R22, R5, 0x8, R20 ;  /* 0x0000000805167825 */ /* 0x000fc600078e0214 */
[----:B------:R-:W4:Y:S04]  /*0620*/  LDG.E.64 R14, desc[UR4][R28.64+0x10] ;  /* 0x000010041c0e7981 */ /* 0x000f28000c1e1b00 */
[----:B------:R-:W5:Y:S04]  /*0630*/  LDG.E.64 R20, desc[UR4][R28.64+0x18] ;  /* 0x000018041c147981 */ /* 0x000f68000c1e1b00 */
[----:B------:R-:W5:Y:S01]  /*0640*/  LDG.E.64 R22, desc[UR4][R22.64] ;  /* 0x0000000416167981 */ /* 0x000f62000c1e1b00 */
[----:B------:R-:W-:Y:S01]  /*0650*/  VIADD R7, R7, 0x4 ;  /* 0x0000000407077836 */ /* 0x000fe20000000000 */
[----:B---3--:R-:W-:-:S08]  /*0660*/  DFMA R8, R24, R8, R18 ;  /* 0x000000081808722b */ /* 0x008fd00000000012 */
[----:B--2---:R-:W-:-:S08]  /*0670*/  DFMA R8, R12, R10, R8 ;  /* 0x0000000a0c08722b */ /* 0x004fd00000000008 */
[----:B----4-:R-:W-:-:S08]  /*0680*/  DFMA R8, R14, R16, R8 ;  /* 0x000000100e08722b */ /* 0x010fd00000000008 */
[----:B-----5:R-:W-:-:S11]  /*0690*/  DFMA R18, R20, R22, R8 ;  /* 0x000000161412722b */ /* 0x020fd60000000008 */
.L_x_3:
[----:B------:R-:W-:Y:S05]  /*06a0*/  @!P0 BRA `(.L_x_0) ;  /* 0x00000000007c8947 */ /* 0x000fea0003800000 */
[----:B------:R-:W-:Y:S01]  /*06b0*/  ISETP.NE.AND P1, PT, R26, 0x1, PT ;  /* 0x000000011a00780c */ /* 0x000fe20003f25270 */
[----:B------:R-:W0:Y:S01]  /*06c0*/  LDC.64 R12, c[0x0][0x380] ;  /* 0x0000e000ff0c7b82 */ /* 0x000e220000000a00 */
[----:B------:R-:W-:-:S04]  /*06d0*/  LOP3.LUT R2, R2, 0x1, RZ, 0xc0, !PT ;  /* 0x0000000102027812 */ /* 0x000fc800078ec0ff */
[----:B------:R-:W-:-:S03]  /*06e0*/  ISETP.NE.U32.AND P0, PT, R2, 0x1, PT ;  /* 0x000000010200780c */ /* 0x000fc60003f05070 */
[----:B------:R-:W1:Y:S04]  /*06f0*/  LDC.64 R20, c[0x0][0x388] ;  /* 0x0000e200ff147b82 */ /* 0x000e680000000a00 */
[C---:B------:R-:W-:Y:S01]  /*0700*/  @P1 IADD3 R17, PT, PT, R6.reuse, R7, RZ ;  /* 0x0000000706111210 */ /* 0x040fe20007ffe0ff */
[C---:B------:R-:W-:Y:S01]  /*0710*/  @P1 IMAD R23, R7.reuse, R5, R0 ;  /* 0x0000000507171224 */ /* 0x040fe200078e0200 */
[----:B------:R-:W-:Y:S01]  /*0720*/  @P1 IADD3 R2, P2, PT, R6, R7, RZ ;  /* 0x0000000706021210 */ /* 0x000fe20007f5e0ff */
[----:B------:R-:W-:Y:S01]  /*0730*/  @P1 VIADD R7, R7, 0x2 ;  /* 0x0000000207071836 */ /* 0x000fe20000000000 */
[----:B------:R-:W2:Y:S02]  /*0740*/  @P1 LDC.64 R8, c[0x0][0x380] ;  /* 0x0000e000ff081b82 */ /* 0x000ea40000000a00 */
[----:B------:R-:W-:-:S06]  /*0750*/  @P1 IADD3.X R4, PT, PT, RZ, RZ, RZ, P2, !PT ;  /* 0x000000ffff041210 */ /* 0x000fcc00017fe4ff */
[----:B------:R-:W3:Y:S01]  /*0760*/  LDC.64 R14, c[0x0][0x380] ;  /* 0x0000e000ff0e7b82 */ /* 0x000ee20000000a00 */
[----:B0-----:R-:W-:-:S07]  /*0770*/  @P1 IMAD.WIDE.U32 R16, R17, 0x8, R12 ;  /* 0x0000000811101825 */ /* 0x001fce00078e000c */
[----:B------:R-:W0:Y:S01]  /*0780*/  LDC.64 R10, c[0x0][0x388] ;  /* 0x0000e200ff0a7b82 */ /* 0x000e220000000a00 */
[----:B-1----:R-:W-:Y:S01]  /*0790*/  @P1 IMAD.WIDE R20, R23, 0x8, R20 ;  /* 0x0000000817141825 */ /* 0x002fe200078e0214 */
[----:B------:R-:W4:Y:S04]  /*07a0*/  @P1 LDG.E.64 R16, desc[UR4][R16.64] ;  /* 0x0000000410101981 */ /* 0x000f28000c1e1b00 */
[----:B------:R-:W4:Y:S01]  /*07b0*/  @P1 LDG.E.64 R12, desc[UR4][R20.64] ;  /* 0x00000004140c1981 */ /* 0x000f22000c1e1b00 */
[----:B--2---:R-:W-:Y:S01]  /*07c0*/  @P1 LEA R8, P2, R2, R8, 0x3 ;  /* 0x0000000802081211 */ /* 0x004fe200078418ff */
[----:B------:R-:W-:-:S03]  /*07d0*/  @P1 IMAD.WIDE R22, R5, 0x8, R20 ;  /* 0x0000000805161825 */ /* 0x000fc600078e0214 */
[----:B------:R-:W-:Y:S01]  /*07e0*/  @P1 LEA.HI.X R9, R2, R9, R4, 0x3, P2 ;  /* 0x0000000902091211 */ /* 0x000fe200010f1c04 */
[----:B------:R-:W-:Y:S01]  /*07f0*/  @!P0 IMAD R27, R7, R5, R0 ;  /* 0x00000005071b8224 */ /* 0x000fe200078e0200 */
[----:B------:R-:W-:Y:S02]  /*0800*/  @!P0 IADD3 R25, PT, PT, R6, R7, RZ ;  /* 0x0000000706198210 */ /* 0x000fe40007ffe0ff */
[----:B------:R-:W2:Y:S04]  /*0810*/  @P1 LDG.E.64 R6, desc[UR4][R22.64] ;  /* 0x0000000416061981 */ /* 0x000ea8000c1e1b00 */
[----:B------:R-:W2:Y:S01]  /*0820*/  @P1 LDG.E.64 R8, desc[UR4][R8.64+0x8] ;  /* 0x0000080408081981 */ /* 0x000ea2000c1e1b00 */
[----:B---3--:R-:W-:-:S04]  /*0830*/  @!P0 IMAD.WIDE.U32 R14, R25, 0x8, R14 ;  /* 0x00000008190e8825 */ /* 0x008fc800078e000e */
[----:B0-----:R-:W-:Y:S02]  /*0840*/  @!P0 IMAD.WIDE R10, R27, 0x8, R10 ;  /* 0x000000081b0a8825 */ /* 0x001fe400078e020a */
[----:B------:R-:W3:Y:S04]  /*0850*/  @!P0 LDG.E.64 R14, desc[UR4][R14.64] ;  /* 0x000000040e0e8981 */ /* 0x000ee8000c1e1b00 */
[----:B------:R-:W3:Y:S01]  /*0860*/  @!P0 LDG.E.64 R10, desc[UR4][R10.64] ;  /* 0x000000040a0a8981 */ /* 0x000ee2000c1e1b00 */
[----:B----4-:R-:W-:-:S08]  /*0870*/  @P1 DFMA R12, R16, R12, R18 ;  /* 0x0000000c100c122b */ /* 0x010fd00000000012 */
[----:B--2---:R-:W-:-:S08]  /*0880*/  @P1 DFMA R18, R8, R6, R12 ;  /* 0x000000060812122b */ /* 0x004fd0000000000c */
[----:B---3--:R-:W-:-:S11]  /*0890*/  @!P0 DFMA R18, R14, R10, R18 ;  /* 0x0000000a0e12822b */ /* 0x008fd60000000012 */
.L_x_0:
[----:B------:R-:W0:Y:S01]  /*08a0*/  LDC.64 R6, c[0x0][0x390] ;  /* 0x0000e400ff067b82 */ /* 0x000e220000000a00 */
[----:B------:R-:W-:-:S04]  /*08b0*/  IMAD R3, R3, R5, R0 ;  /* 0x0000000503037224 */ /* 0x000fc800078e0200 */
[----:B0-----:R-:W-:-:S05]  /*08c0*/  IMAD.WIDE R2, R3, 0x8, R6 ;  /* 0x0000000803027825 */ /* 0x001fca00078e0206 */
[----:B------:R-:W-:Y:S01]  /*08d0*/  STG.E.64 desc[UR4][R2.64], R18 ;  /* 0x0000001202007986 */ /* 0x000fe2000c101b04 */
[----:B------:R-:W-:Y:S05]  /*08e0*/  EXIT ;  /* 0x000000000000794d */ /* 0x000fea0003800000 */
.L_x_4:
[----:B------:R-:W-:-:S00]  /*08f0*/  BRA `(.L_x_4) ;  /* 0xfffffffc00fc7947 */ /* 0x000fc0000383ffff */
[----:B------:R-:W-:-:S00]  /*0900*/  NOP ;  /* 0x0000000000007918 */ /* 0x000fc00000000000 */
[----:B------:R-:W-:-:S00]  /*0910*/  NOP ;  /* 0x0000000000007918 */ /* 0x000fc00000000000 */
[----:B------:R-:W-:-:S00]  /*0920*/  NOP ;  /* 0x0000000000007918 */ /* 0x000fc00000000000 */
[----:B------:R-:W-:-:S00]  /*0930*/  NOP ;  /* 0x0000000000007918 */ /* 0x000fc00000000000 */
[----:B------:R-:W-:-:S00]  /*0940*/  NOP ;  /* 0x0000000000007918 */ /* 0x000fc00000000000 */
[----:B------:R-:W-:-:S00]  /*0950*/  NOP ;  /* 0x0000000000007918 */ /* 0x000fc00000000000 */
[----:B------:R-:W-:-:S00]  /*0960*/  NOP ;  /* 0x0000000000007918 */ /* 0x000fc00000000000 */
[----:B------:R-:W-:-:S00]  /*0970*/  NOP ;  /* 0x0000000000007918 */ /* 0x000fc00000000000 */
.L_x_50:


//--------------------- .text.transpose_naive     --------------------------
	.section	.text.transpose_naive,"ax",@progbits
	.align	128
        .global         transpose_naive
        .type           transpose_naive,@function
        .size           transpose_naive,(.L_x_51 - transpose_naive)
        .other          transpose_naive,@"STO_CUDA_ENTRY STV_DEFAULT"
transpose_naive:
.text.transpose_naive:
[----:B------:R-:W-:Y:S01]  /*0000*/  LDC R1, c[0x0][0x37c] ;  /* 0x0000df00ff017b82 */ /* 0x000fe20000000800 */
[----:B------:R-:W0:Y:S07]  /*0010*/  S2R R2, SR_TID.Y ;  /* 0x0000000000027919 */ /* 0x000e2e0000002200 */
[----:B------:R-:W1:Y:S01]  /*0020*/  LDC R0, c[0x0][0x360] ;  /* 0x0000d800ff007b82 */ /* 0x000e620000000800 */
[----:B------:R-:W2:Y:S01]  /*0030*/  LDCU.64 UR6, c[0x0][0x390] ;  /* 0x00007200ff0677ac */ /* 0x000ea20008000a00 */
[----:B------:R-:W1:Y:S06]  /*0040*/  S2R R3, SR_TID.X ;  /* 0x0000000000037919 */ /* 0x000e6c0000002100 */
[----:B------:R-:W0:Y:S08]  /*0050*/  S2UR UR5, SR_CTAID.Y ;  /* 0x00000000000579c3 */ /* 0x000e300000002600 */
[----:B------:R-:W0:Y:S08]  /*0060*/  LDC R7, c[0x0][0x364] ;  /* 0x0000d900ff077b82 */ /* 0x000e300000000800 */
[----:B------:R-:W1:Y:S01]  /*0070*/  S2UR UR4, SR_CTAID.X ;  /* 0x00000000000479c3 */ /* 0x000e620000002500 */
[----:B0-----:R-:W-:-:S05]  /*0080*/  IMAD R7, R7, UR5, R2 ;  /* 0x0000000507077c24 */ /* 0x001fca000f8e0202 */
[----:B--2---:R-:W-:Y:S01]  /*0090*/  ISETP.GE.AND P0, PT, R7, UR7, PT ;  /* 0x0000000707007c0c */ /* 0x004fe2000bf06270 */
[----:B-1----:R-:W-:-:S05]  /*00a0*/  IMAD R0, R0, UR4, R3 ;  /* 0x0000000400007c24 */ /* 0x002fca000f8e0203 */
[----:B------:R-:W-:-:S13]  /*00b0*/  ISETP.GE.OR P0, PT, R0, UR6, P0 ;  /* 0x0000000600007c0c */ /* 0x000fda0008706670 */
[----:B------:R-:W-:Y:S05]  /*00c0*/  @P0 EXIT ;  /* 0x000000000000094d */ /* 0x000fea0003800000 */
[----:B------:R-:W0:Y:S01]  /*00d0*/  LDC.64 R2, c[0x0][0x380] ;  /* 0x0000e000ff027b82 */ /* 0x000e220000000a00 */
[----:B------:R-:W1:Y:S01]  /*00e0*/  LDCU.64 UR4, c[0x0][0x358] ;  /* 0x00006b00ff0477ac */ /* 0x000e620008000a00 */
[----:B------:R-:W-:-:S04]  /*00f0*/  IMAD R5, R0, UR7, R7 ;  /* 0x0000000700057c24 */ /* 0x000fc8000f8e0207 */
[----:B0-----:R-:W-:Y:S02]  /*0100*/  IMAD.WIDE R2, R5, 0x4, R2 ;  /* 0x0000000405027825 */ /* 0x001fe400078e0202 */
[----:B------:R-:W0:Y:S04]  /*0110*/  LDC.64 R4, c[0x0][0x388] ;  /* 0x0000e200ff047b82 */ /* 0x000e280000000a00 */
[----:B-1----:R-:W2:Y:S01]  /*0120*/  LDG.E R3, desc[UR4][R2.64] ;  /* 0x0000000402037981 */ /* 0x002ea2000c1e1900 */
[----:B------:R-:W-:-:S04]  /*0130*/  IMAD R7, R7, UR6, R0 ;  /* 0x0000000607077c24 */ /* 0x000fc8000f8e0200 */
[----:B0-----:R-:W-:-:S05]  /*0140*/  IMAD.WIDE R4, R7, 0x4, R4 ;  /* 0x0000000407047825 */ /* 0x001fca00078e0204 */
[----:B--2---:R-:W-:Y:S01]  /*0150*/  STG.E desc[UR4][R4.64], R3 ;  /* 0x0000000304007986 */ /* 0x004fe2000c101904 */
[----:B------:R-:W-:Y:S05]  /*0160*/  EXIT ;  /* 0x000000000000794d */ /* 0x000fea0003800000 */
.L_x_5:
        /* <DEDUP_REMOVED lines=9> */
.L_x_51:


//--------------------- .text.compareMemory       --------------------------
	.section	.text.compareMemory,"ax",@progbits
	.align	128
        .global         compareMemory
        .type           compareMemory,@function
        .size           compareMemory,(.L_x_52 - compareMemory)
        .other          compareMemory,@"STO_CUDA_ENTRY STV_DEFAULT"
compareMemory:
.text.compareMemory:
[----:B------:R-:W-:Y:S01]  /*0000*/  LDC R1, c[0x0][0x37c] ;  /* 0x0000df00ff017b82 */ /* 0x000fe20000000800 */
[----:B------:R-:W0:Y:S07]  /*0010*/  S2R R3, SR_TID.X ;  /* 0x0000000000037919 */ /* 0x000e2e0000002100 */
[----:B------:R-:W0:Y:S01]  /*0020*/  S2UR UR4, SR_CTAID.X ;  /* 0x00000000000479c3 */ /* 0x000e220000002500 */
[----:B------:R-:W1:Y:S07]  /*0030*/  LDCU.64 UR6, c[0x0][0x390] ;  /* 0x00007200ff0677ac */ /* 0x000e6e0008000a00 */
[----:B------:R-:W0:Y:S02]  /*0040*/  LDC R0, c[0x0][0x360] ;  /* 0x0000d800ff007b82 */ /* 0x000e240000000800 */
[----:B0-----:R-:W-:-:S05]  /*0050*/  IMAD R0, R0, UR4, R3 ;  /* 0x0000000400007c24 */ /* 0x001fca000f8e0203 */
[----:B-1----:R-:W-:-:S04]  /*0060*/  ISETP.GE.U32.AND P0, PT, R0, UR6, PT ;  /* 0x0000000600007c0c */ /* 0x002fc8000bf06070 */
[----:B------:R-:W-:-:S13]  /*0070*/  ISETP.GE.U32.AND.EX P0, PT, RZ, UR7, PT, P0 ;  /* 0x00000007ff007c0c */ /* 0x000fda000bf06100 */
[----:B------:R-:W-:Y:S05]  /*0080*/  @P0 EXIT ;  /* 0x000000000000094d */ /* 0x000fea0003800000 */
[----:B------:R-:W0:Y:S01]  /*0090*/  LDCU.128 UR8, c[0x0][0x380] ;  /* 0x00007000ff0877ac */ /* 0x000e220008000c00 */
[----:B------:R-:W-:Y:S01]  /*00a0*/  IMAD.SHL.U32 R4, R0, 0x8, RZ ;  /* 0x0000000800047824 */ /* 0x000fe200078e00ff */
[----:B------:R-:W-:Y:S01]  /*00b0*/  SHF.R.U32.HI R0, RZ, 0x1d, R0 ;  /* 0x0000001dff007819 */ /* 0x000fe20000011600 */
[----:B------:R-:W1:Y:S03]  /*00c0*/  LDCU.64 UR4, c[0x0][0x358] ;  /* 0x00006b00ff0477ac */ /* 0x000e660008000a00 */
[C---:B0-----:R-:W-:Y:S02]  /*00d0*/  IADD3 R6, P0, PT, R4.reuse, UR8, RZ ;  /* 0x0000000804067c10 */ /* 0x041fe4000ff1e0ff */
[----:B------:R-:W-:Y:S02]  /*00e0*/  IADD3 R4, P1, PT, R4, UR10, RZ ;  /* 0x0000000a04047c10 */ /* 0x000fe4000ff3e0ff */
[----:B------:R-:W-:-:S02]  /*00f0*/  IADD3.X R7, PT, PT, R0, UR9, RZ, P0, !PT ;  /* 0x0000000900077c10 */ /* 0x000fc400087fe4ff */
[----:B------:R-:W-:-:S03]  /*0100*/  IADD3.X R5, PT, PT, R0, UR11, RZ, P1, !PT ;  /* 0x0000000b00057c10 */ /* 0x000fc60008ffe4ff */
[----:B-1----:R-:W2:Y:S04]  /*0110*/  LDG.E.64 R2, desc[UR4][R6.64] ;  /* 0x0000000406027981 */ /* 0x002ea8000c1e1b00 */
[----:B------:R-:W2:Y:S01]  /*0120*/  LDG.E.64 R4, desc[UR4][R4.64] ;  /* 0x0000000404047981 */ /* 0x000ea2000c1e1b00 */
[----:B------:R-:W-:Y:S01]  /*0130*/  UMOV UR6, 0xe826d695 ;  /* 0xe826d69500067882 */ /* 0x000fe20000000000 */
[----:B------:R-:W-:Y:S01]  /*0140*/  UMOV UR7, 0x3e112e0b ;  /* 0x3e112e0b00077882 */ /* 0x000fe20000000000 */
[----:B--2---:R-:W-:-:S08]  /*0150*/  DADD R2, R2, -R4 ;  /* 0x0000000002027229 */ /* 0x004fd00000000804 */
[----:B------:R-:W-:-:S14]  /*0160*/  DSETP.GT.AND P0, PT, |R2|, UR6, PT ;  /* 0x0000000602007e2a */ /* 0x000fdc000bf04200 */
[----:B------:R-:W-:Y:S05]  /*0170*/  @!P0 EXIT ;  /* 0x000000000000894d */ /* 0x000fea0003800000 */
[----:B------:R-:W0:Y:S02]  /*0180*/  LDC.64 R2, c[0x0][0x398] ;  /* 0x0000e600ff027b82 */ /* 0x000e240000000a00 */
[----:B0-----:R-:W-:Y:S01]  /*0190*/  ATOMG.E.EXCH.STRONG.GPU PT, RZ, desc[UR4][R2.64], RZ ;  /* 0x800000ff02ff79a8 */ /* 0x001fe2000c1ef104 */
[----:B------:R-:W-:Y:S05]  /*01a0*/  EXIT ;  /* 0x000000000000794d */ /* 0x000fea0003800000 */
.L_x_6:
        /* <DEDUP_REMOVED lines=13> */
.L_x_52:


//--------------------- .text.gradGemvXT          --------------------------
	.section	.text.gradGemvXT,"ax",@progbits
	.align	128
        .global         gradGemvXT
        .type           gradGemvXT,@function
        .size           gradGemvXT,(.L_x_53 - gradGemvXT)
        .other          gradGemvXT,@"STO_CUDA_ENTRY STV_DEFAULT"
gradGemvXT:
.text.gradGemvXT:
[----:B------:R-:W-:Y:S01]  /*0000*/  LDC R1, c[0x0][0x37c] ;  /* 0x0000df00ff017b82 */ /* 0x000fe20000000800 */
[----:B------:R-:W0:Y:S07]  /*0010*/  S2R R2, SR_TID.X ;  /* 0x0000000000027919 */ /* 0x000e2e0000002100 */
[----:B------:R-:W0:Y:S08]  /*0020*/  S2UR UR4, SR_CTAID.X ;  /* 0x00000000000479c3 */ /* 0x000e300000002500 */
[----:B------:R-:W0:Y:S08]  /*0030*/  LDC R3, c[0x0][0x360] ;  /* 0x0000d800ff037b82 */ /* 0x000e300000000800 */
[----:B------:R-:W1:Y:S01]  /*0040*/  LDC R0, c[0x0][0x39c] ;  /* 0x0000e700ff007b82 */ /* 0x000e620000000800 */
[----:B0-----:R-:W-:-:S05]  /*0050*/  IMAD R3, R3, UR4, R2 ;  /* 0x0000000403037c24 */ /* 0x001fca000f8e0202 */
[----:B-1----:R-:W-:-:S13]  /*0060*/  ISETP.GE.AND P0, PT, R3, R0, PT ;  /* 0x000000000300720c */ /* 0x002fda0003f06270 */
[----:B------:R-:W-:Y:S05]  /*0070*/  @P0 EXIT ;  /* 0x000000000000094d */ /* 0x000fea0003800000 */
[----:B------:R-:W0:Y:S01]  /*0080*/  LDCU UR6, c[0x0][0x398] ;  /* 0x00007300ff0677ac */ /* 0x000e220008000800 */
[----:B------:R-:W-:Y:S01]  /*0090*/  CS2R R20, SRZ ;  /* 0x0000000000147805 */ /* 0x000fe2000001ff00 */
[----:B------:R-:W1:Y:S01]  /*00a0*/  LDCU.64 UR10, c[0x0][0x358] ;  /* 0x00006b00ff0a77ac */ /* 0x000e620008000a00 */
[----:B0-----:R-:W-:-:S09]  /*00b0*/  UISETP.GE.AND UP0, UPT, UR6, 0x1, UPT ;  /* 0x000000010600788c */ /* 0x001fd2000bf06270 */
[----:B-1----:R-:W-:Y:S05]  /*00c0*/  BRA.U !UP0, `(.L_x_7) ;  /* 0x0000000908c47547 */ /* 0x002fea000b800000 */
[----:B------:R-:W-:Y:S01]  /*00d0*/  UISETP.GE.U32.AND UP1, UPT, UR6, 0x10, UPT ;  /* 0x000000100600788c */ /* 0x000fe2000bf26070 */
[----:B------:R-:W-:Y:S01]  /*00e0*/  HFMA2 R2, -RZ, RZ, 0, 0 ;  /* 0x00000000ff027431 */ /* 0x000fe200000001ff */
[----:B------:R-:W-:Y:S01]  /*00f0*/  ULOP3.LUT UR7, UR6, 0xf, URZ, 0xc0, !UPT ;  /* 0x0000000f06077892 */ /* 0x000fe2000f8ec0ff */
[----:B------:R-:W-:-:S03]  /*0100*/  CS2R R20, SRZ ;  /* 0x0000000000147805 */ /* 0x000fc6000001ff00 */
[----:B------:R-:W-:-:S03]  /*0110*/  UISETP.NE.AND UP0, UPT, UR7, URZ, UPT ;  /* 0x000000ff0700728c */ /* 0x000fc6000bf05270 */
[----:B------:R-:W-:Y:S08]  /*0120*/  BRA.U !UP1, `(.L_x_8) ;  /* 0x00000005094c7547 */ /* 0x000ff0000b800000 */
[----:B------:R-:W0:Y:S01]  /*0130*/  LDCU.64 UR4, c[0x0][0x388] ;  /* 0x00007100ff0477ac */ /* 0x000e220008000a00 */
[----:B------:R-:W-:Y:S02]  /*0140*/  MOV R27, R3 ;  /* 0x00000003001b7202 */ /* 0x000fe40000000f00 */
[----:B------:R-:W-:Y:S01]  /*0150*/  CS2R R20, SRZ ;  /* 0x0000000000147805 */ /* 0x000fe2000001ff00 */
[----:B------:R-:W-:-:S04]  /*0160*/  ULOP3.LUT UR8, UR6, 0x7ffffff0, URZ, 0xc0, !UPT ;  /* 0x7ffffff006087892 */ /* 0x000fc8000f8ec0ff */
[----:B------:R-:W-:Y:S02]  /*0170*/  UIADD3 UR9, UPT, UPT, -UR8, URZ, URZ ;  /* 0x000000ff08097290 */ /* 0x000fe4000fffe1ff */
[----:B------:R-:W-:Y:S01]  /*0180*/  MOV R2, UR8 ;  /* 0x0000000800027c02 */ /* 0x000fe20008000f00 */
[----:B0-----:R-:W-:-:S04]  /*0190*/  UIADD3 UR4, UP1, UPT, UR4, 0x40, URZ ;  /* 0x0000004004047890 */ /* 0x001fc8000ff3e0ff */
[----:B------:R-:W-:Y:S02]  /*01a0*/  UIADD3.X UR5, UPT, UPT, URZ, UR5, URZ, UP1, !UPT ;  /* 0x00000005ff057290 */ /* 0x000fe40008ffe4ff */
[----:B------:R-:W-:-:S04]  /*01b0*/  MOV R8, UR4 ;  /* 0x0000000400087c02 */ /* 0x000fc80008000f00 */
[----:B------:R-:W-:-:S07]  /*01c0*/  MOV R9, UR5 ;  /* 0x0000000500097c02 */ /* 0x000fce0008000f00 */
.L_x_9:
[----:B------:R-:W0:Y:S01]  /*01d0*/  LDC.64 R28, c[0x0][0x380] ;  /* 0x0000e000ff1c7b82 */ /* 0x000e220000000a00 */
[----:B------:R-:W-:Y:S02]  /*01e0*/  MOV R4, R8 ;  /* 0x0000000800047202 */ /* 0x000fe40000000f00 */
[----:B------:R-:W-:-:S05]  /*01f0*/  MOV R5, R9 ;  /* 0x0000000900057202 */ /* 0x000fca0000000f00 */
[----:B------:R-:W2:Y:S04]  /*0200*/  LDG.E.64 R6, desc[UR10][R4.64+-0x40] ;  /* 0xffffc00a04067981 */ /* 0x000ea8000c1e1b00 */
[----:B------:R-:W3:Y:S04]  /*0210*/  LDG.E.64 R12, desc[UR10][R4.64+-0x38] ;  /* 0xffffc80a040c7981 */ /* 0x000ee8000c1e1b00 */
[----:B------:R-:W4:Y:S04]  /*0220*/  LDG.E.64 R14, desc[UR10][R4.64+-0x30] ;  /* 0xffffd00a040e7981 */ /* 0x000f28000c1e1b00 */
[----:B------:R-:W5:Y:S01]  /*0230*/  LDG.E.64 R24, desc[UR10][R4.64+-0x28] ;  /* 0xffffd80a04187981 */ /* 0x000f62000c1e1b00 */
[----:B0-----:R-:W-:-:S05]  /*0240*/  IMAD.WIDE R28, R27, 0x8, R28 ;  /* 0x000000081b1c7825 */ /* 0x001fca00078e021c */
[----:B------:R0:W2:Y:S02]  /*0250*/  LDG.E.64 R8, desc[UR10][R28.64] ;  /* 0x0000000a1c087981 */ /* 0x0000a4000c1e1b00 */
[----:B0-----:R-:W-:-:S05]  /*0260*/  IMAD.WIDE R28, R0, 0x8, R28 ;  /* 0x00000008001c7825 */ /* 0x001fca00078e021c */
[----:B------:R-:W3:Y:S01]  /*0270*/  LDG.E.64 R18, desc[UR10][R28.64] ;  /* 0x0000000a1c127981 */ /* 0x000ee2000c1e1b00 */
[----:B------:R-:W-:-:S05]  /*0280*/  IMAD.WIDE R22, R0, 0x8, R28 ;  /* 0x0000000800167825 */ /* 0x000fca00078e021c */
[----:B------:R0:W4:Y:S02]  /*0290*/  LDG.E.64 R16, desc[UR10][R22.64] ;  /* 0x0000000a16107981 */ /* 0x000124000c1e1b00 */
[----:B0-----:R-:W-:-:S05]  /*02a0*/  IMAD.WIDE R22, R0, 0x8, R22 ;  /* 0x0000000800167825 */ /* 0x001fca00078e0216 */
[----:B------:R-:W5:Y:S01]  /*02b0*/  LDG.E.64 R10, desc[UR10][R22.64] ;  /* 0x0000000a160a7981 */ /* 0x000f62000c1e1b00 */
[----:B--2---:R-:W-:Y:S01]  /*02c0*/  DFMA R6, R8, R6, R20 ;  /* 0x000000060806722b */ /* 0x004fe20000000014 */
[----:B------:R-:W-:-:S04]  /*02d0*/  IMAD.WIDE R8, R0, 0x8, R22 ;  /* 0x0000000800087825 */ /* 0x000fc800078e0216 */
[----:B------:R-:W-:-:S05]  /*02e0*/  IMAD.WIDE R28, R0, 0x8, R8 ;  /* 0x00000008001c7825 */ /* 0x000fca00078e0208 */
[----:B------:R0:W2:Y:S01]  /*02f0*/  LDG.E.64 R20, desc[UR10][R28.64] ;  /* 0x0000000a1c147981 */ /* 0x0000a2000c1e1b00 */
[----:B---3--:R-:W-:-:S03]  /*0300*/  DFMA R12, R18, R12, R6 ;  /* 0x0000000c120c722b */ /* 0x008fc60000000006 */
[----:B------:R-:W3:Y:S04]  /*0310*/  LDG.E.64 R6, desc[UR10][R4.64+-0x20] ;  /* 0xffffe00a04067981 */ /* 0x000ee8000c1e1b00 */
[----:B------:R-:W3:Y:S01]  /*0320*/  LDG.E.64 R18, desc[UR10][R8.64] ;  /* 0x0000000a08127981 */ /* 0x000ee2000c1e1b00 */
[----:B----4-:R-:W-:Y:S01]  /*0330*/  DFMA R12, R16, R14, R12 ;  /* 0x0000000e100c722b */ /* 0x010fe2000000000c */
[C---:B0-----:R-:W-:Y:S02]  /*0340*/  IMAD.WIDE R28, R0.reuse, 0x8, R28 ;  /* 0x00000008001c7825 */ /* 0x041fe400078e021c */
[----:B------:R-:W4:Y:S04]  /*0350*/  LDG.E.64 R14, desc[UR10][R4.64+-0x8] ;  /* 0xfffff80a040e7981 */ /* 0x000f28000c1e1b00 */
[----:B------:R-:W2:Y:S01]  /*0360*/  LDG.E.64 R8, desc[UR10][R4.64+-0x18] ;  /* 0xffffe80a04087981 */ /* 0x000ea2000c1e1b00 */
[----:B------:R-:W-:Y:S01]  /*0370*/  IMAD.WIDE R22, R0, 0x8, R28 ;  /* 0x0000000800167825 */ /* 0x000fe200078e021c */
[----:B-----5:R-:W-:-:S04]  /*0380*/  DFMA R24, R10, R24, R12 ;  /* 0x000000180a18722b */ /* 0x020fc8000000000c */
[----:B------:R-:W4:Y:S04]  /*0390*/  LDG.E.64 R16, desc[UR10][R22.64] ;  /* 0x0000000a16107981 */ /* 0x000f28000c1e1b00 */
[----:B------:R-:W5:Y:S04]  /*03a0*/  LDG.E.64 R10, desc[UR10][R4.64+-0x10] ;  /* 0xfffff00a040a7981 */ /* 0x000f68000c1e1b00 */
[----:B------:R0:W5:Y:S01]  /*03b0*/  LDG.E.64 R12, desc[UR10][R28.64] ;  /* 0x0000000a1c0c7981 */ /* 0x000162000c1e1b00 */
[----:B---3--:R-:W-:Y:S01]  /*03c0*/  DFMA R6, R18, R6, R24 ;  /* 0x000000061206722b */ /* 0x008fe20000000018 */
[----:B------:R-:W-:-:S02]  /*03d0*/  IMAD.WIDE R24, R0, 0x8, R22 ;  /* 0x0000000800187825 */ /* 0x000fc400078e0216 */
[----:B------:R-:W3:Y:S05]  /*03e0*/  LDG.E.64 R22, desc[UR10][R4.64+0x18] ;  /* 0x0000180a04167981 */ /* 0x000eea000c1e1b00 */
[----:B--2---:R-:W-:Y:S02]  /*03f0*/  DFMA R20, R20, R8, R6 ;  /* 0x000000081414722b */ /* 0x004fe40000000006 */
[----:B------:R-:W2:Y:S01]  /*0400*/  LDG.E.64 R6, desc[UR10][R4.64] ;  /* 0x0000000a04067981 */ /* 0x000ea2000c1e1b00 */
[----:B------:R-:W-:-:S03]  /*0410*/  IMAD.WIDE R18, R0, 0x8, R24 ;  /* 0x0000000800127825 */ /* 0x000fc600078e0218 */
[----:B------:R-:W2:Y:S01]  /*0420*/  LDG.E.64 R8, desc[UR10][R24.64] ;  /* 0x0000000a18087981 */ /* 0x000ea2000c1e1b00 */
[----:B0-----:R-:W-:Y:S01]  /*0430*/  IMAD.WIDE R28, R0, 0x8, R18 ;  /* 0x00000008001c7825 */ /* 0x001fe200078e0212 */
[----:B-----5:R-:W-:Y:S02]  /*0440*/  DFMA R20, R12, R10, R20 ;  /* 0x0000000a0c14722b */ /* 0x020fe40000000014 */
[----:B------:R-:W5:Y:S04]  /*0450*/  LDG.E.64 R10, desc[UR10][R4.64+0x8] ;  /* 0x0000080a040a7981 */ /* 0x000f68000c1e1b00 */
[----:B------:R-:W5:Y:S02]  /*0460*/  LDG.E.64 R12, desc[UR10][R18.64] ;  /* 0x0000000a120c7981 */ /* 0x000f64000c1e1b00 */
[----:B----4-:R-:W-:-:S02]  /*0470*/  DFMA R14, R16, R14, R20 ;  /* 0x0000000e100e722b */ /* 0x010fc40000000014 */
[----:B------:R-:W4:Y:S01]  /*0480*/  LDG.E.64 R16, desc[UR10][R4.64+0x10] ;  /* 0x0000100a04107981 */ /* 0x000f22000c1e1b00 */
[----:B------:R-:W-:-:S03]  /*0490*/  IMAD.WIDE R20, R0, 0x8, R28 ;  /* 0x0000000800147825 */ /* 0x000fc600078e021c */
[----:B------:R-:W4:Y:S04]  /*04a0*/  LDG.E.64 R18, desc[UR10][R28.64] ;  /* 0x0000000a1c127981 */ /* 0x000f28000c1e1b00 */
[----:B------:R0:W3:Y:S02]  /*04b0*/  LDG.E.64 R24, desc[UR10][R20.64] ;  /* 0x0000000a14187981 */ /* 0x0000e4000c1e1b00 */
[----:B0-----:R-:W-:Y:S01]  /*04c0*/  IMAD.WIDE R20, R0, 0x8, R20 ;  /* 0x0000000800147825 */ /* 0x001fe200078e0214 */
[----:B--2---:R-:W-:-:S04]  /*04d0*/  DFMA R6, R8, R6, R14 ;  /* 0x000000060806722b */ /* 0x004fc8000000000e */
[----:B------:R-:W2:Y:S04]  /*04e0*/  LDG.E.64 R8, desc[UR10][R20.64] ;  /* 0x0000000a14087981 */ /* 0x000ea8000c1e1b00 */
[----:B------:R-:W2:Y:S01]  /*04f0*/  LDG.E.64 R14, desc[UR10][R4.64+0x28] ;  /* 0x0000280a040e7981 */ /* 0x000ea2000c1e1b00 */
[----:B-----5:R-:W-:-:S03]  /*0500*/  DFMA R12, R12, R10, R6 ;  /* 0x0000000a0c0c722b */ /* 0x020fc60000000006 */
[----:B------:R-:W2:Y:S01]  /*0510*/  LDG.E.64 R6, desc[UR10][R4.64+0x20] ;  /* 0x0000200a04067981 */ /* 0x000ea2000c1e1b00 */
[----:B------:R-:W-:-:S04]  /*0520*/  IMAD.WIDE R10, R0, 0x8, R20 ;  /* 0x00000008000a7825 */ /* 0x000fc800078e0214 */
[----:B----4-:R-:W-:Y:S02]  /*0530*/  DFMA R16, R18, R16, R12 ;  /* 0x000000101210722b */ /* 0x010fe4000000000c */
[----:B------:R0:W4:Y:S04]  /*0540*/  LDG.E.64 R12, desc[UR10][R10.64] ;  /* 0x0000000a0a0c7981 */ /* 0x000128000c1e1b00 */
[----:B------:R-:W5:Y:S02]  /*0550*/  LDG.E.64 R18, desc[UR10][R4.64+0x30] ;  /* 0x0000300a04127981 */ /* 0x000f64000c1e1b00 */
[----:B---3--:R-:W-:Y:S02]  /*0560*/  DFMA R22, R24, R22, R16 ;  /* 0x000000161816722b */ /* 0x008fe40000000010 */
[----:B------:R-:W3:Y:S01]  /*0570*/  LDG.E.64 R24, desc[UR10][R4.64+0x38] ;  /* 0x0000380a04187981 */ /* 0x000ee2000c1e1b00 */
[----:B0-----:R-:W-:-:S05]  /*0580*/  IMAD.WIDE R10, R0, 0x8, R10 ;  /* 0x00000008000a7825 */ /* 0x001fca00078e020a */
[----:B------:R-:W5:Y:S01]  /*0590*/  LDG.E.64 R16, desc[UR10][R10.64] ;  /* 0x0000000a0a107981 */ /* 0x000f62000c1e1b00 */
[----:B------:R-:W-:-:S05]  /*05a0*/  IMAD.WIDE R28, R0, 0x8, R10 ;  /* 0x00000008001c7825 */ /* 0x000fca00078e020a */
[----:B------:R-:W3:Y:S01]  /*05b0*/  LDG.E.64 R20, desc[UR10][R28.64] ;  /* 0x0000000a1c147981 */ /* 0x000ee2000c1e1b00 */
[----:B------:R-:W-:-:S04]  /*05c0*/  UIADD3 UR9, UPT, UPT, UR9, 0x10, URZ ;  /* 0x0000001009097890 */ /* 0x000fc8000fffe0ff */
[----:B------:R-:W-:Y:S01]  /*05d0*/  UISETP.NE.AND UP1, UPT, UR9, URZ, UPT ;  /* 0x000000ff0900728c */ /* 0x000fe2000bf25270 */
[----:B------:R-:W-:Y:S01]  /*05e0*/  LEA R27, R0, R27, 0x4 ;  /* 0x0000001b001b7211 */ /* 0x000fe200078e20ff */
[----:B--2---:R-:W-:-:S08]  /*05f0*/  DFMA R6, R8, R6, R22 ;  /* 0x000000060806722b */ /* 0x004fd00000000016 */
[----:B----4-:R-:W-:Y:S01]  /*0600*/  DFMA R6, R12, R14, R6 ;  /* 0x0000000e0c06722b */ /* 0x010fe20000000006 */
[----:B------:R-:W-:-:S04]  /*0610*/  IADD3 R8, P0, PT, R4, 0x80, RZ ;  /* 0x0000008004087810 */ /* 0x000fc80007f1e0ff */
[----:B------:R-:W-:-:S03]  /*0620*/  IADD3.X R9, PT, PT, RZ, R5, RZ, P0, !PT ;  /* 0x00000005ff097210 */ /* 0x000fc600007fe4ff */
[----:B-----5:R-:W-:-:S08]  /*0630*/  DFMA R6, R16, R18, R6 ;  /* 0x000000121006722b */ /* 0x020fd00000000006 */
[----:B---3--:R-:W-:Y:S01]  /*0640*/  DFMA R20, R20, R24, R6 ;  /* 0x000000181414722b */ /* 0x008fe20000000006 */
[----:B------:R-:W-:Y:S10]  /*0650*/  BRA.U UP1, `(.L_x_9) ;  /* 0xfffffff901dc7547 */ /* 0x000ff4000b83ffff */
.L_x_8:
[----:B------:R-:W-:Y:S05]  /*0660*/  BRA.U !UP0, `(.L_x_7) ;  /* 0x00000005085c7547 */ /* 0x000fea000b800000 */
[----:B------:R-:W-:Y:S02]  /*0670*/  UISETP.GE.U32.AND UP0, UPT, UR7, 0x8, UPT ;  /* 0x000000080700788c */ /* 0x000fe4000bf06070 */
[----:B------:R-:W-:-:S04]  /*0680*/  ULOP3.LUT UR5, UR6, 0x7, URZ, 0xc0, !UPT ;  /* 0x0000000706057892 */ /* 0x000fc8000f8ec0ff */
[----:B------:R-:W-:-:S03]  /*0690*/  UISETP.NE.AND UP1, UPT, UR5, URZ, UPT ;  /* 0x000000ff0500728c */ /* 0x000fc6000bf25270 */
[----:B------:R-:W-:Y:S08]  /*06a0*/  BRA.U !UP0, `(.L_x_10) ;  /* 0x0000000108947547 */ /* 0x000ff0000b800000 */
[----:B------:R-:W0:Y:S01]  /*06b0*/  LDC.64 R14, c[0x0][0x380] ;  /* 0x0000e000ff0e7b82 */ /* 0x000e220000000a00 */
[----:B------:R-:W-:-:S07]  /*06c0*/  IMAD R5, R2, R0, R3 ;  /* 0x0000000002057224 */ /* 0x000fce00078e0203 */
[----:B------:R-:W1:Y:S01]  /*06d0*/  LDC.64 R6, c[0x0][0x388] ;  /* 0x0000e200ff067b82 */ /* 0x000e620000000a00 */
[----:B0-----:R-:W-:-:S05]  /*06e0*/  IMAD.WIDE R14, R5, 0x8, R14 ;  /* 0x00000008050e7825 */ /* 0x001fca00078e020e */
[----:B------:R0:W2:Y:S01]  /*06f0*/  LDG.E.64 R24, desc[UR10][R14.64] ;  /* 0x0000000a0e187981 */ /* 0x0000a2000c1e1b00 */
[----:B-1----:R-:W-:-:S05]  /*0700*/  IMAD.WIDE.U32 R6, R2, 0x8, R6 ;  /* 0x0000000802067825 */ /* 0x002fca00078e0006 */
[----:B------:R-:W2:Y:S01]  /*0710*/  LDG.E.64 R22, desc[UR10][R6.64] ;  /* 0x0000000a06167981 */ /* 0x000ea2000c1e1b00 */
[----:B------:R-:W-:-:S03]  /*0720*/  IMAD.WIDE R26, R0, 0x8, R14 ;  /* 0x00000008001a7825 */ /* 0x000fc600078e020e */
[----:B------:R-:W3:Y:S04]  /*0730*/  LDG.E.64 R16, desc[UR10][R6.64+0x8] ;  /* 0x0000080a06107981 */ /* 0x000ee8000c1e1b00 */
[----:B------:R-:W3:Y:S01]  /*0740*/  LDG.E.64 R18, desc[UR10][R26.64] ;  /* 0x0000000a1a127981 */ /* 0x000ee2000c1e1b00 */
[----:B------:R-:W-:-:S03]  /*0750*/  IMAD.WIDE R28, R0, 0x8, R26 ;  /* 0x00000008001c7825 */ /* 0x000fc600078e021a */
[----:B------:R-:W4:Y:S04]  /*0760*/  LDG.E.64 R12, desc[UR10][R6.64+0x10] ;  /* 0x0000100a060c7981 */ /* 0x000f28000c1e1b00 */
[----:B------:R-:W4:Y:S01]  /*0770*/  LDG.E.64 R8, desc[UR10][R28.64] ;  /* 0x0000000a1c087981 */ /* 0x000f22000c1e1b00 */
[----:B0-----:R-:W-:-:S03]  /*0780*/  IMAD.WIDE R14, R0, 0x8, R28 ;  /* 0x00000008000e7825 */ /* 0x001fc600078e021c */
[----:B------:R-:W5:Y:S04]  /*0790*/  LDG.E.64 R10, desc[UR10][R6.64+0x18] ;  /* 0x0000180a060a7981 */ /* 0x000f68000c1e1b00 */
[----:B------:R0:W5:Y:S02]  /*07a0*/  LDG.E.64 R4, desc[UR10][R14.64] ;  /* 0x0000000a0e047981 */ /* 0x000164000c1e1b00 */
[----:B0-----:R-:W-:-:S04]  /*07b0*/  IMAD.WIDE R14, R0, 0x8, R14 ;  /* 0x00000008000e7825 */ /* 0x001fc800078e020e */
[----:B------:R-:W-:-:S04]  /*07c0*/  IMAD.WIDE R26, R0, 0x8, R14 ;  /* 0x00000008001a7825 */ /* 0x000fc800078e020e */
[----:B------:R-:W-:Y:S01]  /*07d0*/  IMAD.WIDE R28, R0, 0x8, R26 ;  /* 0x00000008001c7825 */ /* 0x000fe200078e021a */
[----:B--2---:R-:W-:Y:S01]  /*07e0*/  DFMA R24, R24, R22, R20 ;  /* 0x000000161818722b */ /* 0x004fe20000000014 */
[----:B------:R-:W2:Y:S04]  /*07f0*/  LDG.E.64 R22, desc[UR10][R6.64+0x20] ;  /* 0x0000200a06167981 */ /* 0x000ea8000c1e1b00 */
[----:B------:R-:W2:Y:S03]  /*0800*/  LDG.E.64 R20, desc[UR10][R14.64] ;  /* 0x0000000a0e147981 */ /* 0x000ea6000c1e1b00 */
[----:B---3--:R-:W-:Y:S01]  /*0810*/  DFMA R24, R18, R16, R24 ;  /* 0x000000101218722b */ /* 0x008fe20000000018 */
[----:B------:R-:W3:Y:S04]  /*0820*/  LDG.E.64 R18, desc[UR10][R6.64+0x28] ;  /* 0x0000280a06127981 */ /* 0x000ee8000c1e1b00 */
[----:B------:R-:W3:Y:S03]  /*0830*/  LDG.E.64 R16, desc[UR10][R26.64] ;  /* 0x0000000a1a107981 */ /* 0x000ee6000c1e1b00 */
[----:B----4-:R-:W-:-:S02]  /*0840*/  DFMA R8, R8, R12, R24 ;  /* 0x0000000c0808722b */ /* 0x010fc40000000018 */
[----:B------:R-:W4:Y:S04]  /*0850*/  LDG.E.64 R24, desc[UR10][R6.64+0x30] ;  /* 0x0000300a06187981 */ /* 0x000f28000c1e1b00 */
[----:B------:R0:W4:Y:S04]  /*0860*/  LDG.E.64 R12, desc[UR10][R28.64] ;  /* 0x0000000a1c0c7981 */ /* 0x000128000c1e1b00 */
[----:B------:R-:W4:Y:S01]  /*0870*/  LDG.E.64 R14, desc[UR10][R6.64+0x38] ;  /* 0x0000380a060e7981 */ /* 0x000f22000c1e1b00 */
[----:B0-----:R-:W-:-:S06]  /*0880*/  IMAD.WIDE R28, R0, 0x8, R28 ;  /* 0x00000008001c7825 */ /* 0x001fcc00078e021c */
[----:B------:R-:W4:Y:S01]  /*0890*/  LDG.E.64 R28, desc[UR10][R28.64] ;  /* 0x0000000a1c1c7981 */ /* 0x000f22000c1e1b00 */
[----:B-----5:R-:W-:Y:S01]  /*08a0*/  DFMA R4, R4, R10, R8 ;  /* 0x0000000a0404722b */ /* 0x020fe20000000008 */
[----:B------:R-:W-:-:S07]  /*08b0*/  IADD3 R2, PT, PT, R2, 0x8, RZ ;  /* 0x0000000802027810 */ /* 0x000fce0007ffe0ff */
[----:B--2---:R-:W-:-:S08]  /*08c0*/  DFMA R4, R20, R22, R4 ;  /* 0x000000161404722b */ /* 0x004fd00000000004 */
[----:B---3--:R-:W-:-:S08]  /*08d0*/  DFMA R4, R16, R18, R4 ;  /* 0x000000121004722b */ /* 0x008fd00000000004 */
[----:B----4-:R-:W-:-:S08]  /*08e0*/  DFMA R4, R12, R24, R4 ;  /* 0x000000180c04722b */ /* 0x010fd00000000004 */
[----:B------:R-:W-:-:S11]  /*08f0*/  DFMA R20, R28, R14, R4 ;  /* 0x0000000e1c14722b */ /* 0x000fd60000000004 */
.L_x_10:
        /* <DEDUP_REMOVED lines=9> */
[----:B------:R-:W2:Y:S01]  /*0990*/  LDG.E.64 R4, desc[UR10][R24.64] ;  /* 0x0000000a18047981 */ /* 0x000ea2000c1e1b00 */
        /* <DEDUP_REMOVED lines=8> */
[----:B------:R-:W-:-:S03]  /*0a20*/  IMAD.WIDE R16, R0, 0x8, R28 ;  /* 0x0000000800107825 */ /* 0x000fc600078e021c */
[----:B------:R-:W5:Y:S04]  /*0a30*/  LDG.E.64 R18, desc[UR10][R22.64+0x18] ;  /* 0x0000180a16127981 */ /* 0x000f68000c1e1b00 */
[----:B------:R-:W5:Y:S01]  /*0a40*/  LDG.E.64 R16, desc[UR10][R16.64] ;  /* 0x0000000a10107981 */ /* 0x000f62000c1e1b00 */
[----:B------:R-:W-:Y:S01]  /*0a50*/  IADD3 R2, PT, PT, R2, 0x4, RZ ;  /* 0x0000000402027810 */ /* 0x000fe20007ffe0ff */
[----:B--2---:R-:W-:-:S08]  /*0a60*/  DFMA R4, R4, R6, R20 ;  /* 0x000000060404722b */ /* 0x004fd00000000014 */
[----:B---3--:R-:W-:-:S08]  /*0a70*/  DFMA R4, R10, R8, R4 ;  /* 0x000000080a04722b */ /* 0x008fd00000000004 */
[----:B----4-:R-:W-:-:S08]  /*0a80*/  DFMA R4, R12, R14, R4 ;  /* 0x0000000e0c04722b */ /* 0x010fd00000000004 */
[----:B-----5:R-:W-:-:S11]  /*0a90*/  DFMA R20, R16, R18, R4 ;  /* 0x000000121014722b */ /* 0x020fd60000000004 */
.L_x_11:
[----:B------:R-:W-:Y:S05]  /*0aa0*/  BRA.U !UP1, `(.L_x_7) ;  /* 0x00000001094c7547 */ /* 0x000fea000b800000 */
[----:B------:R-:W0:Y:S01]  /*0ab0*/  LDC.64 R4, c[0x0][0x388] ;  /* 0x0000e200ff047b82 */ /* 0x000e220000000a00 */
[----:B------:R-:W-:Y:S01]  /*0ac0*/  IMAD R11, R2, R0, R3 ;  /* 0x00000000020b7224 */ /* 0x000fe200078e0203 */
[----:B------:R-:W-:-:S06]  /*0ad0*/  UIADD3 UR4, UPT, UPT, -UR4, URZ, URZ ;  /* 0x000000ff04047290 */ /* 0x000fcc000fffe1ff */
[----:B------:R-:W1:Y:S01]  /*0ae0*/  LDC.64 R8, c[0x0][0x380] ;  /* 0x0000e000ff087b82 */ /* 0x000e620000000a00 */
[----:B0-----:R-:W-:-:S03]  /*0af0*/  IMAD.WIDE.U32 R4, R2, 0x8, R4 ;  /* 0x0000000802047825 */ /* 0x001fc600078e0004 */
[----:B------:R-:W-:Y:S02]  /*0b00*/  MOV R10, R4 ;  /* 0x00000004000a7202 */ /* 0x000fe40000000f00 */
[----:B------:R-:W-:-:S07]  /*0b10*/  MOV R13, R5 ;  /* 0x00000005000d7202 */ /* 0x000fce0000000f00 */
.L_x_12:
[----:B-1----:R-:W-:Y:S01]  /*0b20*/  IMAD.WIDE R4, R11, 0x8, R8 ;  /* 0x000000080b047825 */ /* 0x002fe200078e0208 */
[----:B------:R-:W-:Y:S02]  /*0b30*/  MOV R6, R10 ;  /* 0x0000000a00067202 */ /* 0x000fe40000000f00 */
[----:B------:R-:W-:-:S03]  /*0b40*/  MOV R7, R13 ;  /* 0x0000000d00077202 */ /* 0x000fc60000000f00 */
[----:B------:R-:W2:Y:S04]  /*0b50*/  LDG.E.64 R4, desc[UR10][R4.64] ;  /* 0x0000000a04047981 */ /* 0x000ea8000c1e1b00 */
[----:B------:R-:W2:Y:S01]  /*0b60*/  LDG.E.64 R6, desc[UR10][R6.64] ;  /* 0x0000000a06067981 */ /* 0x000ea2000c1e1b00 */
[----:B------:R-:W-:Y:S01]  /*0b70*/  UIADD3 UR4, UPT, UPT, UR4, 0x1, URZ ;  /* 0x0000000104047890 */ /* 0x000fe2000fffe0ff */
[----:B------:R-:W-:Y:S02]  /*0b80*/  IADD3 R10, P0, PT, R10, 0x8, RZ ;  /* 0x000000080a0a7810 */ /* 0x000fe40007f1e0ff */
[----:B------:R-:W-:Y:S01]  /*0b90*/  IADD3 R11, PT, PT, R11, R0, RZ ;  /* 0x000000000b0b7210 */ /* 0x000fe20007ffe0ff */
[----:B------:R-:W-:Y:S01]  /*0ba0*/  UISETP.NE.AND UP0, UPT, UR4, URZ, UPT ;  /* 0x000000ff0400728c */ /* 0x000fe2000bf05270 */
[----:B------:R-:W-:Y:S01]  /*0bb0*/  IADD3.X R13, PT, PT, RZ, R13, RZ, P0, !PT ;  /* 0x0000000dff0d7210 */ /* 0x000fe200007fe4ff */
[----:B--2---:R-:W-:-:S07]  /*0bc0*/  DFMA R20, R4, R6, R20 ;  /* 0x000000060414722b */ /* 0x004fce0000000014 */
[----:B------:R-:W-:Y:S05]  /*0bd0*/  BRA.U UP0, `(.L_x_12) ;  /* 0xfffffffd00d07547 */ /* 0x000fea000b83ffff */
.L_x_7:
[----:B------:R-:W0:Y:S02]  /*0be0*/  LDC.64 R4, c[0x0][0x390] ;  /* 0x0000e400ff047b82 */ /* 0x000e240000000a00 */
[----:B0-----:R-:W-:-:S05]  /*0bf0*/  IMAD.WIDE R2, R3, 0x8, R4 ;  /* 0x0000000803027825 */ /* 0x001fca00078e0204 */
[----:B------:R-:W-:Y:S01]  /*0c00*/  STG.E.64 desc[UR10][R2.64], R20 ;  /* 0x0000001402007986 */ /* 0x000fe2000c101b0a */
[----:B------:R-:W-:Y:S05]  /*0c10*/  EXIT ;  /* 0x000000000000794d */ /* 0x000fea0003800000 */
.L_x_13:
        /* <DEDUP_REMOVED lines=14> */
.L_x_53:


//--------------------- .text.thresholdKernel     --------------------------
	.section	.text.thresholdKernel,"ax",@progbits
	.align	128
        .global         thresholdKernel
        .type           thresholdKernel,@function
        .size           thresholdKernel,(.L_x_54 - thresholdKernel)
        .other          thresholdKernel,@"STO_CUDA_ENTRY STV_DEFAULT"
thresholdKernel:
.text.thresholdKernel:
[----:B------:R-:W-:Y:S01]  /*0000*/  LDC R1, c[0x0][0x37c] ;  /* 0x0000df00ff017b82 */ /* 0x000fe20000000800 */
[----:B------:R-:W0:Y:S07]  /*0010*/  S2R R0, SR_TID.X ;  /* 0x0000000000007919 */ /* 0x000e2e0000002100 */
[----:B------:R-:W0:Y:S01]  /*0020*/  S2UR UR4, SR_CTAID.X ;  /* 0x00000000000479c3 */ /* 0x000e220000002500 */
[----:B------:R-:W1:Y:S07]  /*0030*/  LDCU UR5, c[0x0][0x390] ;  /* 0x00007200ff0577ac */ /* 0x000e6e0008000800 */
[----:B------:R-:W0:Y:S02]  /*0040*/  LDC R9, c[0x0][0x360] ;  /* 0x0000d800ff097b82 */ /* 0x000e240000000800 */
[----:B0-----:R-:W-:-:S05]  /*0050*/  IMAD R9, R9, UR4, R0 ;  /* 0x0000000409097c24 */ /* 0x001fca000f8e0200 */
[----:B-1----:R-:W-:-:S13]  /*0060*/  ISETP.GE.AND P0, PT, R9, UR5, PT ;  /* 0x0000000509007c0c */ /* 0x002fda000bf06270 */
[----:B------:R-:W-:Y:S05]  /*0070*/  @P0 EXIT ;  /* 0x000000000000094d */ /* 0x000fea0003800000 */
[----:B------:R-:W0:Y:S01]  /*0080*/  LDC.64 R2, c[0x0][0x380] ;  /* 0x0000e000ff027b82 */ /* 0x000e220000000a00 */
[----:B------:R-:W1:Y:S07]  /*0090*/  LDCU.64 UR4, c[0x0][0x358] ;  /* 0x00006b00ff0477ac */ /* 0x000e6e0008000a00 */
[----:B------:R-:W2:Y:S01]  /*00a0*/  LDC.64 R4, c[0x0][0x388] ;  /* 0x0000e200ff047b82 */ /* 0x000ea20000000a00 */
[----:B0-----:R-:W-:-:S06]  /*00b0*/  IMAD.WIDE R2, R9, 0x8, R2 ;  /* 0x0000000809027825 */ /* 0x001fcc00078e0202 */
[----:B-1----:R-:W3:Y:S01]  /*00c0*/  LDG.E.64 R2, desc[UR4][R2.64] ;  /* 0x0000000402027981 */ /* 0x002ee2000c1e1b00 */
[----:B------:R-:W-:Y:S01]  /*00d0*/  MOV R6, RZ ;  /* 0x000000ff00067202 */ /* 0x000fe20000000f00 */
[----:B--2---:R-:W-:Y:S01]  /*00e0*/  IMAD.WIDE R4, R9, 0x8, R4 ;  /* 0x0000000809047825 */ /* 0x004fe200078e0204 */
[----:B---3--:R-:W-:-:S06]  /*00f0*/  DSETP.GE.AND P0, PT, R2, 0.5, PT ;  /* 0x3fe000000200742a */ /* 0x008fcc0003f06000 */
[----:B------:R-:W-:-:S05]  /*0100*/  FSEL R7, RZ, 1.875, !P0 ;  /* 0x3ff00000ff077808 */ /* 0x000fca0004000000 */
[----:B------:R-:W-:Y:S01]  /*0110*/  STG.E.64 desc[UR4][R4.64], R6 ;  /* 0x0000000604007986 */ /* 0x000fe2000c101b04 */
[----:B------:R-:W-:Y:S05]  /*0120*/  EXIT ;  /* 0x000000000000794d */ /* 0x000fea0003800000 */
.L_x_14:
        /* <DEDUP_REMOVED lines=13> */
.L_x_54:


//--------------------- .text.sigmoidKernel       --------------------------
	.section	.text.sigmoidKernel,"ax",@progbits
	.align	128
        .global         sigmoidKernel
        .type           sigmoidKernel,@function
        .size           sigmoidKernel,(.L_x_49 - sigmoidKernel)
        .other          sigmoidKernel,@"STO_CUDA_ENTRY STV_DEFAULT"
sigmoidKernel:
.text.sigmoidKernel:
        /* <DEDUP_REMOVED lines=9> */
[----:B------:R-:W1:Y:S01]  /*0090*/  LDCU.64 UR4, c[0x0][0x358] ;  /* 0x00006b00ff0477ac */ /* 0x000e620008000a00 */
[----:B0-----:R-:W-:-:S06]  /*00a0*/  IMAD.WIDE R2, R0, 0x8, R2 ;  /* 0x0000000800027825 */ /* 0x001fcc00078e0202 */
[----:B-1----:R-:W2:Y:S01]  /*00b0*/  LDG.E.64 R2, desc[UR4][R2.64] ;  /* 0x0000000402027981 */ /* 0x002ea2000c1e1b00 */
[----:B------:R-:W-:Y:S01]  /*00c0*/  IMAD.MOV.U32 R6, RZ, RZ, 0x80000 ;  /* 0x00080000ff067424 */ /* 0x000fe200078e00ff */
[----:B--2---:R-:W-:Y:S01]  /*00d0*/  DSETP.MIN.AND P0, P1, R2, 40, PT ;  /* 0x404400000200742a */ /* 0x004fe20003900000 */
[----:B------:R-:W-:-:S05]  /*00e0*/  IMAD.MOV.U32 R4, RZ, RZ, R3 ;  /* 0x000000ffff047224 */ /* 0x000fca00078e0003 */
[----:B------:R-:W-:Y:S02]  /*00f0*/  FSEL R5, R4, 3.0625, P0 ;  /* 0x4044000004057808 */ /* 0x000fe40000000000 */
[----:B------:R-:W-:-:S06]  /*0100*/  SEL R4, R2, RZ, P0 ;  /* 0x000000ff02047207 */ /* 0x000fcc0000000000 */
[----:B------:R-:W-:-:S05]  /*0110*/  @P1 LOP3.LUT R5, R6, 0x40440000, RZ, 0xfc, !PT ;  /* 0x4044000006051812 */ /* 0x000fca00078efcff */
[----:B------:R-:W-:Y:S01]  /*0120*/  IMAD.MOV.U32 R2, RZ, RZ, R5 ;  /* 0x000000ffff027224 */ /* 0x000fe200078e0005 */
[----:B------:R-:W-:-:S06]  /*0130*/  DSETP.MAX.AND P0, P1, R4, -40, PT ;  /* 0xc04400000400742a */ /* 0x000fcc000390f000 */
[----:B------:R-:W-:Y:S02]  /*0140*/  FSEL R3, R2, -3.0625, P0 ;  /* 0xc044000002037808 */ /* 0x000fe40000000000 */
[----:B------:R-:W-:-:S06]  /*0150*/  SEL R2, R4, RZ, P0 ;  /* 0x000000ff04027207 */ /* 0x000fcc0000000000 */
[----:B------:R-:W-:-:S06]  /*0160*/  @P1 LOP3.LUT R3, R6, 0xc0440000, RZ, 0xfc, !PT ;  /* 0xc044000006031812 */ /* 0x000fcc00078efcff */
[----:B------:R-:W-:-:S14]  /*0170*/  DSETP.GE.AND P0, PT, R2, RZ, PT ;  /* 0x000000ff0200722a */ /* 0x000fdc0003f06000 */
[----:B------:R-:W-:Y:S05]  /*0180*/  @!P0 BRA `(.L_x_15) ;  /* 0x0000000400408947 */ /* 0x000fea0003800000 */
[----:B------:R-:W-:Y:S01]  /*0190*/  IMAD.MOV.U32 R4, RZ, RZ, 0x652b82fe ;  /* 0x652b82feff047424 */ /* 0x000fe200078e00ff */
[----:B------:R-:W-:Y:S01]  /*01a0*/  UMOV UR6, 0xfefa39ef ;  /* 0xfefa39ef00067882 */ /* 0x000fe20000000000 */
[----:B------:R-:W-:Y:S01]  /*01b0*/  IMAD.MOV.U32 R5, RZ, RZ, 0x3ff71547 ;  /* 0x3ff71547ff057424 */ /* 0x000fe200078e00ff */
[----:B------:R-:W-:Y:S01]  /*01c0*/  UMOV UR7, 0x3fe62e42 ;  /* 0x3fe62e4200077882 */ /* 0x000fe20000000000 */
[----:B------:R-:W-:Y:S01]  /*01d0*/  DADD R10, -RZ, -R2 ;  /* 0x00000000ff0a7229 */ /* 0x000fe20000000902 */
[----:B------:R-:W-:Y:S03]  /*01e0*/  BSSY.RECONVERGENT B0, `(.L_x_16) ;  /* 0x0000036000007945 */ /* 0x000fe60003800200 */
[----:B------:R-:W-:-:S06]  /*01f0*/  DFMA R4, R2, -R4, 6.75539944105574400000e+15 ;  /* 0x433800000204742b */ /* 0x000fcc0000000804 */
[----:B------:R-:W-:Y:S02]  /*0200*/  FSETP.GEU.AND P0, PT, |R11|, 4.1917929649353027344, PT ;  /* 0x4086232b0b00780b */ /* 0x000fe40003f0e200 */
[----:B------:R-:W-:-:S08]  /*0210*/  DADD R6, R4, -6.75539944105574400000e+15 ;  /* 0xc338000004067429 */ /* 0x000fd00000000000 */
[----:B------:R-:W-:Y:S01]  /*0220*/  DFMA R8, R6, -UR6, -R2 ;  /* 0x8000000606087c2b */ /* 0x000fe20008000802 */
[----:B------:R-:W-:Y:S01]  /*0230*/  UMOV UR6, 0x3b39803f ;  /* 0x3b39803f00067882 */ /* 0x000fe20000000000 */
[----:B------:R-:W-:-:S06]  /*0240*/  UMOV UR7, 0x3c7abc9e ;  /* 0x3c7abc9e00077882 */ /* 0x000fcc0000000000 */
[----:B------:R-:W-:Y:S01]  /*0250*/  DFMA R6, R6, -UR6, R8 ;  /* 0x8000000606067c2b */ /* 0x000fe20008000008 */
[----:B------:R-:W-:Y:S01]  /*0260*/  UMOV UR6, 0x69ce2bdf ;  /* 0x69ce2bdf00067882 */ /* 0x000fe20000000000 */
[----:B------:R-:W-:Y:S01]  /*0270*/  IMAD.MOV.U32 R8, RZ, RZ, -0x35dec16 ;  /* 0xfca213eaff087424 */ /* 0x000fe200078e00ff */
[----:B------:R-:W-:Y:S01]  /*0280*/  UMOV UR7, 0x3e5ade15 ;  /* 0x3e5ade1500077882 */ /* 0x000fe20000000000 */
[----:B------:R-:W-:-:S06]  /*0290*/  IMAD.MOV.U32 R9, RZ, RZ, 0x3e928af3 ;  /* 0x3e928af3ff097424 */ /* 0x000fcc00078e00ff */
[----:B------:R-:W-:Y:S01]  /*02a0*/  DFMA R8, R6, UR6, R8 ;  /* 0x0000000606087c2b */ /* 0x000fe20008000008 */
[----:B------:R-:W-:Y:S01]  /*02b0*/  UMOV UR6, 0x62401315 ;  /* 0x6240131500067882 */ /* 0x000fe20000000000 */
[----:B------:R-:W-:-:S06]  /*02c0*/  UMOV UR7, 0x3ec71dee ;  /* 0x3ec71dee00077882 */ /* 0x000fcc0000000000 */
[----:B------:R-:W-:Y:S01]  /*02d0*/  DFMA R8, R6, R8, UR6 ;  /* 0x0000000606087e2b */ /* 0x000fe20008000008 */
        /* <DEDUP_REMOVED lines=20> */
[----:B------:R-:W-:-:S08]  /*0420*/  DFMA R8, R6, R8, UR6 ;  /* 0x0000000606087e2b */ /* 0x000fd00008000008 */
[----:B------:R-:W-:-:S08]  /*0430*/  DFMA R8, R6, R8, 1 ;  /* 0x3ff000000608742b */ /* 0x000fd00000000008 */
[----:B------:R-:W-:-:S10]  /*0440*/  DFMA R8, R6, R8, 1 ;  /* 0x3ff000000608742b */ /* 0x000fd40000000008 */
[----:B------:R-:W-:Y:S02]  /*0450*/  IMAD R7, R4, 0x100000, R9 ;  /* 0x0010000004077824 */ /* 0x000fe400078e0209 */
[----:B------:R-:W-:Y:S01]  /*0460*/  IMAD.MOV.U32 R6, RZ, RZ, R8 ;  /* 0x000000ffff067224 */ /* 0x000fe200078e0008 */
[----:B------:R-:W-:Y:S06]  /*0470*/  @!P0 BRA `(.L_x_17) ;  /* 0x0000000000308947 */ /* 0x000fec0003800000 */
[----:B------:R-:W-:Y:S01]  /*0480*/  FSETP.GEU.AND P1, PT, |R11|, 4.2275390625, PT ;  /* 0x408748000b00780b */ /* 0x000fe20003f2e200 */
[C---:B------:R-:W-:Y:S02]  /*0490*/  DADD R6, -R2.reuse, +INF ;  /* 0x7ff0000002067429 */ /* 0x040fe40000000100 */
[----:B------:R-:W-:-:S08]  /*04a0*/  DSETP.GT.AND P0, PT, R2, RZ, PT ;  /* 0x000000ff0200722a */ /* 0x000fd00003f04000 */
[----:B------:R-:W-:Y:S02]  /*04b0*/  FSEL R6, R6, RZ, !P0 ;  /* 0x000000ff06067208 */ /* 0x000fe40004000000 */
[----:B------:R-:W-:Y:S02]  /*04c0*/  @!P1 LEA.HI R5, R4, R4, RZ, 0x1 ;  /* 0x0000000404059211 */ /* 0x000fe400078f08ff */
[----:B------:R-:W-:Y:S02]  /*04d0*/  FSEL R7, R7, RZ, !P0 ;  /* 0x000000ff07077208 */ /* 0x000fe40004000000 */
[----:B------:R-:W-:-:S05]  /*04e0*/  @!P1 SHF.R.S32.HI R5, RZ, 0x1, R5 ;  /* 0x00000001ff059819 */ /* 0x000fca0000011405 */
[----:B------:R-:W-:Y:S02]  /*04f0*/  @!P1 IMAD.IADD R2, R4, 0x1, -R5 ;  /* 0x0000000104029824 */ /* 0x000fe400078e0a05 */
[----:B------:R-:W-:-:S03]  /*0500*/  @!P1 IMAD R9, R5, 0x100000, R9 ;  /* 0x0010000005099824 */ /* 0x000fc600078e0209 */
[----:B------:R-:W-:Y:S01]  /*0510*/  @!P1 LEA R3, R2, 0x3ff00000, 0x14 ;  /* 0x3ff0000002039811 */ /* 0x000fe200078ea0ff */
[----:B------:R-:W-:-:S06]  /*0520*/  @!P1 IMAD.MOV.U32 R2, RZ, RZ, RZ ;  /* 0x000000ffff029224 */ /* 0x000fcc00078e00ff */
[----:B------:R-:W-:-:S11]  /*0530*/  @!P1 DMUL R6, R8, R2 ;  /* 0x0000000208069228 */ /* 0x000fd60000000000 */
.L_x_17:
[----:B------:R-:W-:Y:S05]  /*0540*/  BSYNC.RECONVERGENT B0 ;  /* 0x0000000000007941 */ /* 0x000fea0003800200 */
.L_x_16:
[----:B------:R-:W-:Y:S01]  /*0550*/  DADD R8, R6, 1 ;  /* 0x3ff0000006087429 */ /* 0x000fe20000000000 */
[----:B------:R-:W-:Y:S05]  /*0560*/  BSSY.RECONVERGENT B0, `(.L_x_18) ;  /* 0x000000e000007945 */ /* 0x000fea0003800200 */
[----:B------:R-:W0:Y:S04]  /*0570*/  MUFU.RCP64H R3, R9 ;  /* 0x0000000900037308 */ /* 0x000e280000001800 */
[----:B------:R-:W-:-:S05]  /*0580*/  VIADD R2, R9, 0x300402 ;  /* 0x0030040209027836 */ /* 0x000fca0000000000 */
[----:B------:R-:W-:Y:S01]  /*0590*/  FSETP.GEU.AND P0, PT, |R2|, 5.8789094863358348022e-39, PT ;  /* 0x004004020200780b */ /* 0x000fe20003f0e200 */
[----:B0-----:R-:W-:-:S08]  /*05a0*/  DFMA R4, -R8, R2, 1 ;  /* 0x3ff000000804742b */ /* 0x001fd00000000102 */
[----:B------:R-:W-:-:S08]  /*05b0*/  DFMA R4, R4, R4, R4 ;  /* 0x000000040404722b */ /* 0x000fd00000000004 */
[----:B------:R-:W-:-:S08]  /*05c0*/  DFMA R4, R2, R4, R2 ;  /* 0x000000040204722b */ /* 0x000fd00000000002 */
[----:B------:R-:W-:-:S08]  /*05d0*/  DFMA R6, -R8, R4, 1 ;  /* 0x3ff000000806742b */ /* 0x000fd00000000104 */
[----:B------:R-:W-:Y:S01]  /*05e0*/  DFMA R4, R4, R6, R4 ;  /* 0x000000060404722b */ /* 0x000fe20000000004 */
[----:B------:R-:W-:Y:S10]  /*05f0*/  @P0 BRA `(.L_x_19) ;  /* 0x0000000000100947 */ /* 0x000ff40003800000 */
[----:B------:R-:W-:-:S05]  /*0600*/  LOP3.LUT R2, R9, 0x7fffffff, RZ, 0xc0, !PT ;  /* 0x7fffffff09027812 */ /* 0x000fca00078ec0ff */
[----:B------:R-:W-:Y:S01]  /*0610*/  VIADD R3, R2, 0xfff00000 ;  /* 0xfff0000002037836 */ /* 0x000fe20000000000 */
[----:B------:R-:W-:-:S07]  /*0620*/  MOV R2, 0x640 ;  /* 0x0000064000027802 */ /* 0x000fce0000000f00 */
[----:B------:R-:W-:Y:S05]  /*0630*/  CALL.REL.NOINC `($__internal_0_$__cuda_sm20_dblrcp_rn_slowpath_v3) ;  /* 0x0000000400587944 */ /* 0x000fea0003c00000 */
.L_x_19:
[----:B------:R-:W-:Y:S05]  /*0640*/  BSYNC.RECONVERGENT B0 ;  /* 0x0000000000007941 */ /* 0x000fea0003800200 */
.L_x_18:
[----:B------:R-:W0:Y:S02]  /*0650*/  LDC.64 R2, c[0x0][0x388] ;  /* 0x0000e200ff027b82 */ /* 0x000e240000000a00 */
[----:B0-----:R-:W-:-:S05]  /*0660*/  IMAD.WIDE R2, R0, 0x8, R2 ;  /* 0x0000000800027825 */ /* 0x001fca00078e0202 */
[----:B------:R-:W-:Y:S01]  /*0670*/  STG.E.64 desc[UR4][R2.64], R4 ;  /* 0x0000000402007986 */ /* 0x000fe2000c101b04 */
[----:B------:R-:W-:Y:S05]  /*0680*/  EXIT ;  /* 0x000000000000794d */ /* 0x000fea0003800000 */
.L_x_15:
[----:B------:R-:W-:Y:S01]  /*0690*/  IMAD.MOV.U32 R4, RZ, RZ, 0x652b82fe ;  /* 0x652b82feff047424 */ /* 0x000fe200078e00ff */
[----:B------:R-:W-:Y:S01]  /*06a0*/  UMOV UR6, 0xfefa39ef ;  /* 0xfefa39ef00067882 */ /* 0x000fe20000000000 */
[----:B------:R-:W-:Y:S01]  /*06b0*/  IMAD.MOV.U32 R5, RZ, RZ, 0x3ff71547 ;  /* 0x3ff71547ff057424 */ /* 0x000fe200078e00ff */
[----:B------:R-:W-:Y:S01]  /*06c0*/  UMOV UR7, 0x3fe62e42 ;  /* 0x3fe62e4200077882 */ /* 0x000fe20000000000 */
[----:B------:R-:W-:Y:S01]  /*06d0*/  FSETP.GEU.AND P0, PT, |R3|, 4.1917929649353027344, PT ;  /* 0x4086232b0300780b */ /* 0x000fe20003f0e200 */
[----:B------:R-:W-:Y:S03]  /*06e0*/  BSSY.RECONVERGENT B0, `(.L_x_20) ;  /* 0x0000032000007945 */ /* 0x000fe60003800200 */
[----:B------:R-:W-:-:S08]  /*06f0*/  DFMA R4, R2, R4, 6.75539944105574400000e+15 ;  /* 0x433800000204742b */ /* 0x000fd00000000004 */
[----:B------:R-:W-:-:S08]  /*0700*/  DADD R6, R4, -6.75539944105574400000e+15 ;  /* 0xc338000004067429 */ /* 0x000fd00000000000 */
[----:B------:R-:W-:Y:S01]  /*0710*/  DFMA R8, R6, -UR6, R2 ;  /* 0x8000000606087c2b */ /* 0x000fe20008000002 */
        /* <DEDUP_REMOVED lines=37> */
[----:B------:R-:W-:Y:S02]  /*0970*/  FSETP.GEU.AND P0, PT, |R3|, 4.2275390625, PT ;  /* 0x408748000300780b */ /* 0x000fe40003f0e200 */
[----:B------:R-:W-:-:S11]  /*0980*/  CS2R R6, SRZ ;  /* 0x0000000000067805 */ /* 0x000fd6000001ff00 */
[----:B------:R-:W-:-:S04]  /*0990*/  @!P0 LEA.HI R2, R4, R4, RZ, 0x1 ;  /* 0x0000000404028211 */ /* 0x000fc800078f08ff */
[----:B------:R-:W-:-:S05]  /*09a0*/  @!P0 SHF.R.S32.HI R3, RZ, 0x1, R2 ;  /* 0x00000001ff038819 */ /* 0x000fca0000011402 */
[----:B------:R-:W-:Y:S02]  /*09b0*/  @!P0 IMAD.IADD R2, R4, 0x1, -R3 ;  /* 0x0000000104028824 */ /* 0x000fe400078e0a03 */
[----:B------:R-:W-:-:S03]  /*09c0*/  @!P0 IMAD R9, R3, 0x100000, R9 ;  /* 0x0010000003098824 */ /* 0x000fc600078e0209 */
[----:B------:R-:W-:Y:S01]  /*09d0*/  @!P0 LEA R3, R2, 0x3ff00000, 0x14 ;  /* 0x3ff0000002038811 */ /* 0x000fe200078ea0ff */
[----:B------:R-:W-:-:S06]  /*09e0*/  @!P0 IMAD.MOV.U32 R2, RZ, RZ, RZ ;  /* 0x000000ffff028224 */ /* 0x000fcc00078e00ff */
[----:B------:R-:W-:-:S11]  /*09f0*/  @!P0 DMUL R6, R8, R2 ;  /* 0x0000000208068228 */ /* 0x000fd60000000000 */
.L_x_21:
[----:B------:R-:W-:Y:S05]  /*0a00*/  BSYNC.RECONVERGENT B0 ;  /* 0x0000000000007941 */ /* 0x000fea0003800200 */
.L_x_20:
[----:B------:R-:W-:Y:S01]  /*0a10*/  DADD R8, R6, 1 ;  /* 0x3ff0000006087429 */ /* 0x000fe20000000000 */
[----:B------:R-:W-:Y:S01]  /*0a20*/  IMAD.MOV.U32 R2, RZ, RZ, 0x1 ;  /* 0x00000001ff027424 */ /* 0x000fe200078e00ff */
[----:B------:R-:W-:Y:S01]  /*0a30*/  FSETP.GEU.AND P1, PT, |R7|, 6.5827683646048100446e-37, PT ;  /* 0x036000000700780b */ /* 0x000fe20003f2e200 */
[----:B------:R-:W-:Y:S03]  /*0a40*/  BSSY.RECONVERGENT B0, `(.L_x_22) ;  /* 0x0000011000007945 */ /* 0x000fe60003800200 */
[----:B------:R-:W0:Y:S02]  /*0a50*/  MUFU.RCP64H R3, R9 ;  /* 0x0000000900037308 */ /* 0x000e240000001800 */
[----:B0-----:R-:W-:-:S08]  /*0a60*/  DFMA R4, -R8, R2, 1 ;  /* 0x3ff000000804742b */ /* 0x001fd00000000102 */
[----:B------:R-:W-:-:S08]  /*0a70*/  DFMA R4, R4, R4, R4 ;  /* 0x000000040404722b */ /* 0x000fd00000000004 */
[----:B------:R-:W-:-:S08]  /*0a80*/  DFMA R4, R2, R4, R2 ;  /* 0x000000040204722b */ /* 0x000fd00000000002 */
[----:B------:R-:W-:-:S08]  /*0a90*/  DFMA R2, -R8, R4, 1 ;  /* 0x3ff000000802742b */ /* 0x000fd00000000104 */
[----:B------:R-:W-:-:S08]  /*0aa0*/  DFMA R2, R4, R2, R4 ;  /* 0x000000020402722b */ /* 0x000fd00000000004 */
[----:B------:R-:W-:-:S08]  /*0ab0*/  DMUL R4, R2, R6 ;  /* 0x0000000602047228 */ /* 0x000fd00000000000 */
[----:B------:R-:W-:-:S08]  /*0ac0*/  DFMA R10, -R8, R4, R6 ;  /* 0x00000004080a722b */ /* 0x000fd00000000106 */
[----:B------:R-:W-:-:S10]  /*0ad0*/  DFMA R2, R2, R10, R4 ;  /* 0x0000000a0202722b */ /* 0x000fd40000000004 */
[----:B------:R-:W-:-:S05]  /*0ae0*/  FFMA R4, RZ, R9, R3 ;  /* 0x00000009ff047223 */ /* 0x000fca0000000003 */
[----:B------:R-:W-:-:S13]  /*0af0*/  FSETP.GT.AND P0, PT, |R4|, 1.469367938527859385e-39, PT ;  /* 0x001000000400780b */ /* 0x000fda0003f04200 */
[----:B------:R-:W-:Y:S05]  /*0b00*/  @P0 BRA P1, `(.L_x_23) ;  /* 0x0000000000100947 */ /* 0x000fea0000800000 */
[----:B------:R-:W-:Y:S01]  /*0b10*/  IMAD.MOV.U32 R4, RZ, RZ, R6 ;  /* 0x000000ffff047224 */ /* 0x000fe200078e0006 */
[----:B------:R-:W-:Y:S01]  /*0b20*/  MOV R10, 0xb50 ;  /* 0x00000b50000a7802 */ /* 0x000fe20000000f00 */
[----:B------:R-:W-:-:S07]  /*0b30*/  IMAD.MOV.U32 R5, RZ, RZ, R7 ;  /* 0x000000ffff057224 */ /* 0x000fce00078e0007 */
[----:B------:R-:W-:Y:S05]  /*0b40*/  CALL.REL.NOINC `($__internal_1_$__cuda_sm20_div_rn_f64_full) ;  /* 0x0000000000c47944 */ /* 0x000fea0003c00000 */
.L_x_23:
[----:B------:R-:W-:Y:S05]  /*0b50*/  BSYNC.RECONVERGENT B0 ;  /* 0x0000000000007941 */ /* 0x000fea0003800200 */
.L_x_22:
[----:B------:R-:W0:Y:S02]  /*0b60*/  LDC.64 R4, c[0x0][0x388] ;  /* 0x0000e200ff047b82 */ /* 0x000e240000000a00 */
[----:B0-----:R-:W-:-:S05]  /*0b70*/  IMAD.WIDE R4, R0, 0x8, R4 ;  /* 0x0000000800047825 */ /* 0x001fca00078e0204 */
[----:B------:R-:W-:Y:S01]  /*0b80*/  STG.E.64 desc[UR4][R4.64], R2 ;  /* 0x0000000204007986 */ /* 0x000fe2000c101b04 */
[----:B------:R-:W-:Y:S05]  /*0b90*/  EXIT ;  /* 0x000000000000794d */ /* 0x000fea0003800000 */
        .weak           $__internal_0_$__cuda_sm20_dblrcp_rn_slowpath_v3
        .type           $__internal_0_$__cuda_sm20_dblrcp_rn_slowpath_v3,@function
        .size           $__internal_0_$__cuda_sm20_dblrcp_rn_slowpath_v3,($__internal_1_$__cuda_sm20_div_rn_f64_full - $__internal_0_$__cuda_sm20_dblrcp_rn_slowpath_v3)
$__internal_0_$__cuda_sm20_dblrcp_rn_slowpath_v3:
[----:B------:R-:W-:Y:S01]  /*0ba0*/  IMAD.MOV.U32 R4, RZ, RZ, R8 ;  /* 0x000000ffff047224 */ /* 0x000fe200078e0008 */
[----:B------:R-:W-:Y:S01]  /*0bb0*/  BSSY.RECONVERGENT B1, `(.L_x_24) ;  /* 0x0000026000017945 */ /* 0x000fe20003800200 */
[----:B------:R-:W-:-:S06]  /*0bc0*/  IMAD.MOV.U32 R5, RZ, RZ, R9 ;  /* 0x000000ffff057224 */ /* 0x000fcc00078e0009 */
[----:B------:R-:W-:-:S14]  /*0bd0*/  DSETP.GTU.AND P0, PT, |R4|, +INF , PT ;  /* 0x7ff000000400742a */ /* 0x000fdc0003f0c200 */
[----:B------:R-:W-:Y:S05]  /*0be0*/  @P0 BRA `(.L_x_25) ;  /* 0x0000000000800947 */ /* 0x000fea0003800000 */
[----:B------:R-:W-:-:S05]  /*0bf0*/  LOP3.LUT R8, R9, 0x7fffffff, RZ, 0xc0, !PT ;  /* 0x7fffffff09087812 */ /* 0x000fca00078ec0ff */
[----:B------:R-:W-:-:S05]  /*0c00*/  VIADD R6, R8, 0xffffffff ;  /* 0xffffffff08067836 */ /* 0x000fca0000000000 */
[----:B------:R-:W-:-:S13]  /*0c10*/  ISETP.GE.U32.AND P0, PT, R6, 0x7fefffff, PT ;  /* 0x7fefffff0600780c */ /* 0x000fda0003f06070 */
[----:B------:R-:W-:Y:S01]  /*0c20*/  @P0 LOP3.LUT R7, R5, 0x7ff00000, RZ, 0x3c, !PT ;  /* 0x7ff0000005070812 */ /* 0x000fe200078e3cff */
[----:B------:R-:W-:Y:S01]  /*0c30*/  @P0 IMAD.MOV.U32 R6, RZ, RZ, RZ ;  /* 0x000000ffff060224 */ /* 0x000fe200078e00ff */
[----:B------:R-:W-:Y:S06]  /*0c40*/  @P0 BRA `(.L_x_26) ;  /* 0x0000000000700947 */ /* 0x000fec0003800000 */
[----:B------:R-:W-:-:S13]  /*0c50*/  ISETP.GE.U32.AND P0, PT, R8, 0x1000001, PT ;  /* 0x010000010800780c */ /* 0x000fda0003f06070 */
[----:B------:R-:W-:Y:S05]  /*0c60*/  @!P0 BRA `(.L_x_27) ;  /* 0x0000000000388947 */ /* 0x000fea0003800000 */
[----:B------:R-:W-:Y:S02]  /*0c70*/  VIADD R7, R5, 0xc0200000 ;  /* 0xc020000005077836 */ /* 0x000fe40000000000 */
[----:B------:R-:W-:Y:S02]  /*0c80*/  IMAD.MOV.U32 R6, RZ, RZ, R4 ;  /* 0x000000ffff067224 */ /* 0x000fe400078e0004 */
[----:B------:R-:W0:Y:S01]  /*0c90*/  MUFU.RCP64H R9, R7 ;  /* 0x0000000700097308 */ /* 0x000e220000001800 */
[----:B------:R-:W-:-:S06]  /*0ca0*/  IMAD.MOV.U32 R8, RZ, RZ, R3 ;  /* 0x000000ffff087224 */ /* 0x000fcc00078e0003 */
[----:B0-----:R-:W-:-:S08]  /*0cb0*/  DFMA R10, -R6, R8, 1 ;  /* 0x3ff00000060a742b */ /* 0x001fd00000000108 */
[----:B------:R-:W-:-:S08]  /*0cc0*/  DFMA R10, R10, R10, R10 ;  /* 0x0000000a0a0a722b */ /* 0x000fd0000000000a */
[----:B------:R-:W-:-:S08]  /*0cd0*/  DFMA R10, R8, R10, R8 ;  /* 0x0000000a080a722b */ /* 0x000fd00000000008 */
[----:B------:R-:W-:-:S08]  /*0ce0*/  DFMA R8, -R6, R10, 1 ;  /* 0x3ff000000608742b */ /* 0x000fd0000000010a */
[----:B------:R-:W-:-:S08]  /*0cf0*/  DFMA R8, R10, R8, R10 ;  /* 0x000000080a08722b */ /* 0x000fd0000000000a */
[----:B------:R-:W-:-:S08]  /*0d00*/  DMUL R8, R8, 2.2250738585072013831e-308 ;  /* 0x0010000008087828 */ /* 0x000fd00000000000 */
[----:B------:R-:W-:-:S08]  /*0d10*/  DFMA R4, -R4, R8, 1 ;  /* 0x3ff000000404742b */ /* 0x000fd00000000108 */
[----:B------:R-:W-:-:S08]  /*0d20*/  DFMA R4, R4, R4, R4 ;  /* 0x000000040404722b */ /* 0x000fd00000000004 */
[----:B------:R-:W-:Y:S01]  /*0d30*/  DFMA R6, R8, R4, R8 ;  /* 0x000000040806722b */ /* 0x000fe20000000008 */
[----:B------:R-:W-:Y:S10]  /*0d40*/  BRA `(.L_x_26) ;  /* 0x0000000000307947 */ /* 0x000ff40003800000 */
.L_x_27:
[----:B------:R-:W-:Y:S01]  /*0d50*/  DMUL R4, R4, 8.11296384146066816958e+31 ;  /* 0x4690000004047828 */ /* 0x000fe20000000000 */
[----:B------:R-:W-:-:S05]  /*0d60*/  IMAD.MOV.U32 R6, RZ, RZ, R3 ;  /* 0x000000ffff067224 */ /* 0x000fca00078e0003 */
[----:B------:R-:W0:Y:S02]  /*0d70*/  MUFU.RCP64H R7, R5 ;  /* 0x0000000500077308 */ /* 0x000e240000001800 */
[----:B0-----:R-:W-:-:S08]  /*0d80*/  DFMA R8, -R4, R6, 1 ;  /* 0x3ff000000408742b */ /* 0x001fd00000000106 */
[----:B------:R-:W-:-:S08]  /*0d90*/  DFMA R8, R8, R8, R8 ;  /* 0x000000080808722b */ /* 0x000fd00000000008 */
[----:B------:R-:W-:-:S08]  /*0da0*/  DFMA R8, R6, R8, R6 ;  /* 0x000000080608722b */ /* 0x000fd00000000006 */
[----:B------:R-:W-:-:S08]  /*0db0*/  DFMA R6, -R4, R8, 1 ;  /* 0x3ff000000406742b */ /* 0x000fd00000000108 */
[----:B------:R-:W-:-:S08]  /*0dc0*/  DFMA R6, R8, R6, R8 ;  /* 0x000000060806722b */ /* 0x000fd00000000008 */
[----:B------:R-:W-:Y:S01]  /*0dd0*/  DMUL R6, R6, 8.11296384146066816958e+31 ;  /* 0x4690000006067828 */ /* 0x000fe20000000000 */
[----:B------:R-:W-:Y:S10]  /*0de0*/  BRA `(.L_x_26) ;  /* 0x0000000000087947 */ /* 0x000ff40003800000 */
.L_x_25:
[----:B------:R-:W-:Y:S01]  /*0df0*/  LOP3.LUT R7, R5, 0x80000, RZ, 0xfc, !PT ;  /* 0x0008000005077812 */ /* 0x000fe200078efcff */
[----:B------:R-:W-:-:S07]  /*0e00*/  IMAD.MOV.U32 R6, RZ, RZ, R4 ;  /* 0x000000ffff067224 */ /* 0x000fce00078e0004 */
.L_x_26:
[----:B------:R-:W-:Y:S05]  /*0e10*/  BSYNC.RECONVERGENT B1 ;  /* 0x0000000000017941 */ /* 0x000fea0003800200 */
.L_x_24:
[----:B------:R-:W-:Y:S02]  /*0e20*/  IMAD.MOV.U32 R3, RZ, RZ, 0x0 ;  /* 0x00000000ff037424 */ /* 0x000fe400078e00ff */
[----:B------:R-:W-:Y:S02]  /*0e30*/  IMAD.MOV.U32 R4, RZ, RZ, R6 ;  /* 0x000000ffff047224 */ /* 0x000fe400078e0006 */
[----:B------:R-:W-:Y:S01]  /*0e40*/  IMAD.MOV.U32 R5, RZ, RZ, R7 ;  /* 0x000000ffff057224 */ /* 0x000fe200078e0007 */
[----:B------:R-:W-:Y:S06]  /*0e50*/  RET.REL.NODEC R2 `(sigmoidKernel) ;  /* 0xfffffff002687950 */ /* 0x000fec0003c3ffff */
        .weak           $__internal_1_$__cuda_sm20_div_rn_f64_full
        .type           $__internal_1_$__cuda_sm20_div_rn_f64_full,@function
        .size           $__internal_1_$__cuda_sm20_div_rn_f64_full,(.L_x_49 - $__internal_1_$__cuda_sm20_div_rn_f64_full)
$__internal_1_$__cuda_sm20_div_rn_f64_full:
[C---:B------:R-:W-:Y:S01]  /*0e60*/  FSETP.GEU.AND P0, PT, |R9|.reuse, 1.469367938527859385e-39, PT ;  /* 0x001000000900780b */ /* 0x040fe20003f0e200 */
[--C-:B------:R-:W-:Y:S01]  /*0e70*/  IMAD.MOV.U32 R6, RZ, RZ, R8.reuse ;  /* 0x000000ffff067224 */ /* 0x100fe200078e0008 */
[----:B------:R-:W-:Y:S01]  /*0e80*/  LOP3.LUT R2, R9, 0x800fffff, RZ, 0xc0, !PT ;  /* 0x800fffff09027812 */ /* 0x000fe200078ec0ff */
[----:B------:R-:W-:Y:S01]  /*0e90*/  IMAD.MOV.U32 R7, RZ, RZ, R9 ;  /* 0x000000ffff077224 */ /* 0x000fe200078e0009 */
[C---:B------:R-:W-:Y:S01]  /*0ea0*/  FSETP.GEU.AND P2, PT, |R5|.reuse, 1.469367938527859385e-39, PT ;  /* 0x001000000500780b */ /* 0x040fe20003f4e200 */
[----:B------:R-:W-:Y:S01]  /*0eb0*/  IMAD.MOV.U32 R16, RZ, RZ, 0x1 ;  /* 0x00000001ff107424 */ /* 0x000fe200078e00ff */
[----:B------:R-:W-:Y:S01]  /*0ec0*/  LOP3.LUT R3, R2, 0x3ff00000, RZ, 0xfc, !PT ;  /* 0x3ff0000002037812 */ /* 0x000fe200078efcff */
[----:B------:R-:W-:Y:S01]  /*0ed0*/  IMAD.MOV.U32 R2, RZ, RZ, R8 ;  /* 0x000000ffff027224 */ /* 0x000fe200078e0008 */
[----:B------:R-:W-:Y:S01]  /*0ee0*/  LOP3.LUT R11, R5, 0x7ff00000, RZ, 0xc0, !PT ;  /* 0x7ff00000050b7812 */ /* 0x000fe200078ec0ff */
[----:B------:R-:W-:Y:S01]  /*0ef0*/  BSSY.RECONVERGENT B1, `(.L_x_28) ;  /* 0x0000051000017945 */ /* 0x000fe20003800200 */
[----:B------:R-:W-:-:S03]  /*0f00*/  LOP3.LUT R14, R9, 0x7ff00000, RZ, 0xc0, !PT ;  /* 0x7ff00000090e7812 */ /* 0x000fc600078ec0ff */
[----:B------:R-:W-:Y:S01]  /*0f10*/  @!P0 DMUL R2, R6, 8.98846567431157953865e+307 ;  /* 0x7fe0000006028828 */ /* 0x000fe20000000000 */
[----:B------:R-:W-:-:S03]  /*0f20*/  ISETP.GE.U32.AND P1, PT, R11, R14, PT ;  /* 0x0000000e0b00720c */ /* 0x000fc60003f26070 */
[----:B------:R-:W-:Y:S02]  /*0f30*/  @!P2 LOP3.LUT R8, R7, 0x7ff00000, RZ, 0xc0, !PT ;  /* 0x7ff000000708a812 */ /* 0x000fe400078ec0ff */
[----:B------:R-:W0:Y:S02]  /*0f40*/  MUFU.RCP64H R17, R3 ;  /* 0x0000000300117308 */ /* 0x000e240000001800 */
[----:B------:R-:W-:Y:S01]  /*0f50*/  @!P2 ISETP.GE.U32.AND P3, PT, R11, R8, PT ;  /* 0x000000080b00a20c */ /* 0x000fe20003f66070 */
[----:B------:R-:W-:Y:S01]  /*0f60*/  IMAD.MOV.U32 R8, RZ, RZ, R4 ;  /* 0x000000ffff087224 */ /* 0x000fe200078e0004 */
[----:B0-----:R-:W-:-:S08]  /*0f70*/  DFMA R12, R16, -R2, 1 ;  /* 0x3ff00000100c742b */ /* 0x001fd00000000802 */
[----:B------:R-:W-:Y:S01]  /*0f80*/  DFMA R18, R12, R12, R12 ;  /* 0x0000000c0c12722b */ /* 0x000fe2000000000c */
[----:B------:R-:W-:-:S05]  /*0f90*/  IMAD.MOV.U32 R12, RZ, RZ, 0x1ca00000 ;  /* 0x1ca00000ff0c7424 */ /* 0x000fca00078e00ff */
[C---:B------:R-:W-:Y:S02]  /*0fa0*/  @!P2 SEL R13, R12.reuse, 0x63400000, !P3 ;  /* 0x634000000c0da807 */ /* 0x040fe40005800000 */
[----:B------:R-:W-:Y:S01]  /*0fb0*/  DFMA R16, R16, R18, R16 ;  /* 0x000000121010722b */ /* 0x000fe20000000010 */
[----:B------:R-:W-:Y:S01]  /*0fc0*/  SEL R9, R12, 0x63400000, !P1 ;  /* 0x634000000c097807 */ /* 0x000fe20004800000 */
[----:B------:R-:W-:Y:S01]  /*0fd0*/  @!P2 IMAD.MOV.U32 R18, RZ, RZ, RZ ;  /* 0x000000ffff12a224 */ /* 0x000fe200078e00ff */
[--C-:B------:R-:W-:Y:S02]  /*0fe0*/  @!P2 LOP3.LUT R13, R13, 0x80000000, R5.reuse, 0xf8, !PT ;  /* 0x800000000d0da812 */ /* 0x100fe400078ef805 */
[----:B------:R-:W-:Y:S02]  /*0ff0*/  LOP3.LUT R9, R9, 0x800fffff, R5, 0xf8, !PT ;  /* 0x800fffff09097812 */ /* 0x000fe400078ef805 */
[----:B------:R-:W-:Y:S01]  /*1000*/  @!P2 LOP3.LUT R19, R13, 0x100000, RZ, 0xfc, !PT ;  /* 0x001000000d13a812 */ /* 0x000fe200078efcff */
[----:B------:R-:W-:-:S05]  /*1010*/  DFMA R20, R16, -R2, 1 ;  /* 0x3ff000001014742b */ /* 0x000fca0000000802 */
[----:B------:R-:W-:-:S03]  /*1020*/  @!P2 DFMA R8, R8, 2, -R18 ;  /* 0x400000000808a82b */ /* 0x000fc60000000812 */
[----:B------:R-:W-:Y:S01]  /*1030*/  DFMA R16, R16, R20, R16 ;  /* 0x000000141010722b */ /* 0x000fe20000000010 */
[----:B------:R-:W-:Y:S02]  /*1040*/  IMAD.MOV.U32 R21, RZ, RZ, R11 ;  /* 0x000000ffff157224 */ /* 0x000fe400078e000b */
[----:B------:R-:W-:Y:S01]  /*1050*/  IMAD.MOV.U32 R20, RZ, RZ, R14 ;  /* 0x000000ffff147224 */ /* 0x000fe200078e000e */
[----:B------:R-:W-:-:S03]  /*1060*/  @!P0 LOP3.LUT R20, R3, 0x7ff00000, RZ, 0xc0, !PT ;  /* 0x7ff0000003148812 */ /* 0x000fc600078ec0ff */
[----:B------:R-:W-:Y:S01]  /*1070*/  @!P2 LOP3.LUT R21, R9, 0x7ff00000, RZ, 0xc0, !PT ;  /* 0x7ff000000915a812 */ /* 0x000fe200078ec0ff */
[----:B------:R-:W-:Y:S01]  /*1080*/  DMUL R18, R16, R8 ;  /* 0x0000000810127228 */ /* 0x000fe20000000000 */
[----:B------:R-:W-:-:S03]  /*1090*/  VIADD R22, R20, 0xffffffff ;  /* 0xffffffff14167836 */ /* 0x000fc60000000000 */
[----:B------:R-:W-:-:S04]  /*10a0*/  VIADD R13, R21, 0xffffffff ;  /* 0xffffffff150d7836 */ /* 0x000fc80000000000 */
[----:B------:R-:W-:Y:S01]  /*10b0*/  DFMA R14, R18, -R2, R8 ;  /* 0x80000002120e722b */ /* 0x000fe20000000008 */
[----:B------:R-:W-:-:S04]  /*10c0*/  ISETP.GT.U32.AND P0, PT, R13, 0x7feffffe, PT ;  /* 0x7feffffe0d00780c */ /* 0x000fc80003f04070 */
[----:B------:R-:W-:-:S03]  /*10d0*/  ISETP.GT.U32.OR P0, PT, R22, 0x7feffffe, P0 ;  /* 0x7feffffe1600780c */ /* 0x000fc60000704470 */
[----:B------:R-:W-:-:S10]  /*10e0*/  DFMA R14, R16, R14, R18 ;  /* 0x0000000e100e722b */ /* 0x000fd40000000012 */
[----:B------:R-:W-:Y:S05]  /*10f0*/  @P0 BRA `(.L_x_29) ;  /* 0x00000000006c0947 */ /* 0x000fea0003800000 */
[----:B------:R-:W-:-:S04]  /*1100*/  LOP3.LUT R16, R7, 0x7ff00000, RZ, 0xc0, !PT ;  /* 0x7ff0000007107812 */ /* 0x000fc800078ec0ff */
[CC--:B------:R-:W-:Y:S02]  /*1110*/  VIADDMNMX R4, R11.reuse, -R16.reuse, 0xb9600000, !PT ;  /* 0xb96000000b047446 */ /* 0x0c0fe40007800910 */
[----:B------:R-:W-:Y:S02]  /*1120*/  ISETP.GE.U32.AND P0, PT, R11, R16, PT ;  /* 0x000000100b00720c */ /* 0x000fe40003f06070 */
[----:B------:R-:W-:Y:S02]  /*1130*/  VIMNMX R4, PT, PT, R4, 0x46a00000, PT ;  /* 0x46a0000004047848 */ /* 0x000fe40003fe0100 */
[----:B------:R-:W-:-:S05]  /*1140*/  SEL R11, R12, 0x63400000, !P0 ;  /* 0x634000000c0b7807 */ /* 0x000fca0004000000 */
[----:B------:R-:W-:Y:S02]  /*1150*/  IMAD.IADD R11, R4, 0x1, -R11 ;  /* 0x00000001040b7824 */ /* 0x000fe400078e0a0b */
[----:B------:R-:W-:Y:S02]  /*1160*/  IMAD.MOV.U32 R4, RZ, RZ, RZ ;  /* 0x000000ffff047224 */ /* 0x000fe400078e00ff */
[----:B------:R-:W-:-:S06]  /*1170*/  VIADD R5, R11, 0x7fe00000 ;  /* 0x7fe000000b057836 */ /* 0x000fcc0000000000 */
[----:B------:R-:W-:-:S10]  /*1180*/  DMUL R12, R14, R4 ;  /* 0x000000040e0c7228 */ /* 0x000fd40000000000 */
[----:B------:R-:W-:-:S13]  /*1190*/  FSETP.GTU.AND P0, PT, |R13|, 1.469367938527859385e-39, PT ;  /* 0x001000000d00780b */ /* 0x000fda0003f0c200 */
[----:B------:R-:W-:Y:S05]  /*11a0*/  @P0 BRA `(.L_x_30) ;  /* 0x0000000000940947 */ /* 0x000fea0003800000 */
[----:B------:R-:W-:Y:S01]  /*11b0*/  DFMA R2, R14, -R2, R8 ;  /* 0x800000020e02722b */ /* 0x000fe20000000008 */
[----:B------:R-:W-:-:S09]  /*11c0*/  IMAD.MOV.U32 R4, RZ, RZ, RZ ;  /* 0x000000ffff047224 */ /* 0x000fd200078e00ff */
[C---:B------:R-:W-:Y:S02]  /*11d0*/  FSETP.NEU.AND P0, PT, R3.reuse, RZ, PT ;  /* 0x000000ff0300720b */ /* 0x040fe40003f0d000 */
[----:B------:R-:W-:-:S04]  /*11e0*/  LOP3.LUT R7, R3, 0x80000000, R7, 0x48, !PT ;  /* 0x8000000003077812 */ /* 0x000fc800078e4807 */
[----:B------:R-:W-:-:S07]  /*11f0*/  LOP3.LUT R5, R7, R5, RZ, 0xfc, !PT ;  /* 0x0000000507057212 */ /* 0x000fce00078efcff */
[----:B------:R-:W-:Y:S05]  /*1200*/  @!P0 BRA `(.L_x_30) ;  /* 0x00000000007c8947 */ /* 0x000fea0003800000 */
[----:B------:R-:W-:Y:S01]  /*1210*/  IMAD.MOV R3, RZ, RZ, -R11 ;  /* 0x000000ffff037224 */ /* 0x000fe200078e0a0b */
[----:B------:R-:W-:Y:S01]  /*1220*/  DMUL.RP R4, R14, R4 ;  /* 0x000000040e047228 */ /* 0x000fe20000008000 */
[----:B------:R-:W-:-:S06]  /*1230*/  IMAD.MOV.U32 R2, RZ, RZ, RZ ;  /* 0x000000ffff027224 */ /* 0x000fcc00078e00ff */
[----:B------:R-:W-:-:S03]  /*1240*/  DFMA R2, R12, -R2, R14 ;  /* 0x800000020c02722b */ /* 0x000fc6000000000e */
[----:B------:R-:W-:-:S03]  /*1250*/  LOP3.LUT R7, R5, R7, RZ, 0x3c, !PT ;  /* 0x0000000705077212 */ /* 0x000fc600078e3cff */
[----:B------:R-:W-:-:S04]  /*1260*/  IADD3 R2, PT, PT, -R11, -0x43300000, RZ ;  /* 0xbcd000000b027810 */ /* 0x000fc80007ffe1ff */
[----:B------:R-:W-:-:S04]  /*1270*/  FSETP.NEU.AND P0, PT, |R3|, R2, PT ;  /* 0x000000020300720b */ /* 0x000fc80003f0d200 */
[----:B------:R-:W-:Y:S02]  /*1280*/  FSEL R12, R4, R12, !P0 ;  /* 0x0000000c040c7208 */ /* 0x000fe40004000000 */
[----:B------:R-:W-:Y:S01]  /*1290*/  FSEL R13, R7, R13, !P0 ;  /* 0x0000000d070d7208 */ /* 0x000fe20004000000 */
[----:B------:R-:W-:Y:S06]  /*12a0*/  BRA `(.L_x_30) ;  /* 0x0000000000547947 */ /* 0x000fec0003800000 */
.L_x_29:
[----:B------:R-:W-:-:S14]  /*12b0*/  DSETP.NAN.AND P0, PT, R4, R4, PT ;  /* 0x000000040400722a */ /* 0x000fdc0003f08000 */
[----:B------:R-:W-:Y:S05]  /*12c0*/  @P0 BRA `(.L_x_31) ;  /* 0x0000000000440947 */ /* 0x000fea0003800000 */
[----:B------:R-:W-:-:S14]  /*12d0*/  DSETP.NAN.AND P0, PT, R6, R6, PT ;  /* 0x000000060600722a */ /* 0x000fdc0003f08000 */
[----:B------:R-:W-:Y:S05]  /*12e0*/  @P0 BRA `(.L_x_32) ;  /* 0x0000000000300947 */ /* 0x000fea0003800000 */
[----:B------:R-:W-:Y:S01]  /*12f0*/  ISETP.NE.AND P0, PT, R21, R20, PT ;  /* 0x000000141500720c */ /* 0x000fe20003f05270 */
[----:B------:R-:W-:Y:S02]  /*1300*/  IMAD.MOV.U32 R12, RZ, RZ, 0x0 ;  /* 0x00000000ff0c7424 */ /* 0x000fe400078e00ff */
[----:B------:R-:W-:-:S10]  /*1310*/  IMAD.MOV.U32 R13, RZ, RZ, -0x80000 ;  /* 0xfff80000ff0d7424 */ /* 0x000fd400078e00ff */
[----:B------:R-:W-:Y:S05]  /*1320*/  @!P0 BRA `(.L_x_30) ;  /* 0x0000000000348947 */ /* 0x000fea0003800000 */
[----:B------:R-:W-:Y:S02]  /*1330*/  ISETP.NE.AND P0, PT, R21, 0x7ff00000, PT ;  /* 0x7ff000001500780c */ /* 0x000fe40003f05270 */
[----:B------:R-:W-:Y:S02]  /*1340*/  LOP3.LUT R13, R5, 0x80000000, R7, 0x48, !PT ;  /* 0x80000000050d7812 */ /* 0x000fe400078e4807 */
[----:B------:R-:W-:-:S13]  /*1350*/  ISETP.EQ.OR P0, PT, R20, RZ, !P0 ;  /* 0x000000ff1400720c */ /* 0x000fda0004702670 */
[----:B------:R-:W-:Y:S01]  /*1360*/  @P0 LOP3.LUT R2, R13, 0x7ff00000, RZ, 0xfc, !PT ;  /* 0x7ff000000d020812 */ /* 0x000fe200078efcff */
[----:B------:R-:W-:Y:S02]  /*1370*/  @!P0 IMAD.MOV.U32 R12, RZ, RZ, RZ ;  /* 0x000000ffff0c8224 */ /* 0x000fe400078e00ff */
[----:B------:R-:W-:Y:S02]  /*1380*/  @P0 IMAD.MOV.U32 R12, RZ, RZ, RZ ;  /* 0x000000ffff0c0224 */ /* 0x000fe400078e00ff */
[----:B------:R-:W-:Y:S01]  /*1390*/  @P0 IMAD.MOV.U32 R13, RZ, RZ, R2 ;  /* 0x000000ffff0d0224 */ /* 0x000fe200078e0002 */
[----:B------:R-:W-:Y:S06]  /*13a0*/  BRA `(.L_x_30) ;  /* 0x0000000000147947 */ /* 0x000fec0003800000 */
.L_x_32:
[----:B------:R-:W-:Y:S01]  /*13b0*/  LOP3.LUT R13, R7, 0x80000, RZ, 0xfc, !PT ;  /* 0x00080000070d7812 */ /* 0x000fe200078efcff */
[----:B------:R-:W-:Y:S01]  /*13c0*/  IMAD.MOV.U32 R12, RZ, RZ, R6 ;  /* 0x000000ffff0c7224 */ /* 0x000fe200078e0006 */
[----:B------:R-:W-:Y:S06]  /*13d0*/  BRA `(.L_x_30) ;  /* 0x0000000000087947 */ /* 0x000fec0003800000 */
.L_x_31:
[----:B------:R-:W-:Y:S01]  /*13e0*/  LOP3.LUT R13, R5, 0x80000, RZ, 0xfc, !PT ;  /* 0x00080000050d7812 */ /* 0x000fe200078efcff */
[----:B------:R-:W-:-:S07]  /*13f0*/  IMAD.MOV.U32 R12, RZ, RZ, R4 ;  /* 0x000000ffff0c7224 */ /* 0x000fce00078e0004 */
.L_x_30:
[----:B------:R-:W-:Y:S05]  /*1400*/  BSYNC.RECONVERGENT B1 ;  /* 0x0000000000017941 */ /* 0x000fea0003800200 */
.L_x_28:
[----:B------:R-:W-:Y:S02]  /*1410*/  IMAD.MOV.U32 R11, RZ, RZ, 0x0 ;  /* 0x00000000ff0b7424 */ /* 0x000fe400078e00ff */
[----:B------:R-:W-:Y:S02]  /*1420*/  IMAD.MOV.U32 R2, RZ, RZ, R12 ;  /* 0x000000ffff027224 */ /* 0x000fe400078e000c */
[----:B------:R-:W-:Y:S01]  /*1430*/  IMAD.MOV.U32 R3, RZ, RZ, R13 ;  /* 0x000000ffff037224 */ /* 0x000fe200078e000d */
[----:B------:R-:W-:Y:S06]  /*1440*/  RET.REL.NODEC R10 `(sigmoidKernel) ;  /* 0xffffffe80aec7950 */ /* 0x000fec0003c3ffff */
.L_x_33:
        /* <DEDUP_REMOVED lines=11> */
.L_x_49:


//--------------------- .text.gemvRowMajor        --------------------------
	.section	.text.gemvRowMajor,"ax",@progbits
	.align	128
        .global         gemvRowMajor
        .type           gemvRowMajor,@function
        .size           gemvRowMajor,(.L_x_56 - gemvRowMajor)
        .other          gemvRowMajor,@"STO_CUDA_ENTRY STV_DEFAULT"
gemvRowMajor:
.text.gemvRowMajor:
        /* <DEDUP_REMOVED lines=8> */
[----:B------:R-:W0:Y:S01]  /*0080*/  LDCU UR6, c[0x0][0x39c] ;  /* 0x00007380ff0677ac */ /* 0x000e220008000800 */
[----:B------:R-:W-:Y:S01]  /*0090*/  CS2R R26, SRZ ;  /* 0x00000000001a7805 */ /* 0x000fe2000001ff00 */
[----:B------:R-:W1:Y:S01]  /*00a0*/  LDCU.64 UR10, c[0x0][0x358] ;  /* 0x00006b00ff0a77ac */ /* 0x000e620008000a00 */
[----:B0-----:R-:W-:-:S09]  /*00b0*/  UISETP.GE.AND UP0, UPT, UR6, 0x1, UPT ;  /* 0x000000010600788c */ /* 0x001fd2000bf06270 */
[----:B-1----:R-:W-:Y:S05]  /*00c0*/  BRA.U !UP0, `(.L_x_34) ;  /* 0x00000009089c7547 */ /* 0x002fea000b800000 */
[----:B------:R-:W-:Y:S02]  /*00d0*/  UISETP.GE.U32.AND UP1, UPT, UR6, 0x10, UPT ;  /* 0x000000100600788c */ /* 0x000fe4000bf26070 */
[----:B------:R-:W-:Y:S01]  /*00e0*/  IMAD R3, R0, UR6, RZ ;  /* 0x0000000600037c24 */ /* 0x000fe2000f8e02ff */
[----:B------:R-:W-:Y:S01]  /*00f0*/  ULOP3.LUT UR7, UR6, 0xf, URZ, 0xc0, !UPT ;  /* 0x0000000f06077892 */ /* 0x000fe2000f8ec0ff */
[----:B------:R-:W-:Y:S01]  /*0100*/  IMAD.MOV.U32 R2, RZ, RZ, RZ ;  /* 0x000000ffff027224 */ /* 0x000fe200078e00ff */
[----:B------:R-:W-:Y:S02]  /*0110*/  CS2R R26, SRZ ;  /* 0x00000000001a7805 */ /* 0x000fe4000001ff00 */
[----:B------:R-:W-:Y:S01]  /*0120*/  SHF.R.S32.HI R28, RZ, 0x1f, R3 ;  /* 0x0000001fff1c7819 */ /* 0x000fe20000011403 */
[----:B------:R-:W-:Y:S01]  /*0130*/  UISETP.NE.AND UP0, UPT, UR7, URZ, UPT ;  /* 0x000000ff0700728c */ /* 0x000fe2000bf05270 */
[----:B------:R-:W-:Y:S10]  /*0140*/  BRA.U !UP1, `(.L_x_35) ;  /* 0x0000000509207547 */ /* 0x000ff4000b800000 */
[----:B------:R-:W0:Y:S01]  /*0150*/  LDCU.128 UR12, c[0x0][0x380] ;  /* 0x00007000ff0c77ac */ /* 0x000e220008000c00 */
[----:B------:R-:W-:Y:S01]  /*0160*/  CS2R R26, SRZ ;  /* 0x00000000001a7805 */ /* 0x000fe2000001ff00 */
[----:B------:R-:W-:-:S04]  /*0170*/  ULOP3.LUT UR8, UR6, 0x7ffffff0, URZ, 0xc0, !UPT ;  /* 0x7ffffff006087892 */ /* 0x000fc8000f8ec0ff */
[----:B------:R-:W-:Y:S02]  /*0180*/  UIADD3 UR9, UPT, UPT, -UR8, URZ, URZ ;  /* 0x000000ff08097290 */ /* 0x000fe4000fffe1ff */
[----:B------:R-:W-:Y:S01]  /*0190*/  IMAD.U32 R2, RZ, RZ, UR8 ;  /* 0x00000008ff027e24 */ /* 0x000fe2000f8e00ff */
[----:B0-----:R-:W-:Y:S01]  /*01a0*/  UIADD3 UR4, UP1, UPT, UR14, 0x40, URZ ;  /* 0x000000400e047890 */ /* 0x001fe2000ff3e0ff */
[----:B------:R-:W-:-:S03]  /*01b0*/  LEA R12, P0, R3, UR12, 0x3 ;  /* 0x0000000c030c7c11 */ /* 0x000fc6000f8018ff */
[----:B------:R-:W-:Y:S01]  /*01c0*/  UIADD3.X UR5, UPT, UPT, URZ, UR15, URZ, UP1, !UPT ;  /* 0x0000000fff057290 */ /* 0x000fe20008ffe4ff */
[----:B------:R-:W-:Y:S01]  /*01d0*/  LEA.HI.X R13, R3, UR13, R28, 0x3, P0 ;  /* 0x0000000d030d7c11 */ /* 0x000fe200080f1c1c */
[----:B------:R-:W-:Y:S01]  /*01e0*/  IMAD.U32 R10, RZ, RZ, UR4 ;  /* 0x00000004ff0a7e24 */ /* 0x000fe2000f8e00ff */
[----:B------:R-:W-:-:S03]  /*01f0*/  IADD3 R12, P0, PT, R12, 0x40, RZ ;  /* 0x000000400c0c7810 */ /* 0x000fc60007f1e0ff */
[----:B------:R-:W-:Y:S02]  /*0200*/  MOV R11, UR5 ;  /* 0x00000005000b7c02 */ /* 0x000fe40008000f00 */
[----:B------:R-:W-:-:S08]  /*0210*/  IMAD.X R13, RZ, RZ, R13, P0 ;  /* 0x000000ffff0d7224 */ /* 0x000fd000000e060d */
.L_x_36:
[----:B------:R-:W-:Y:S01]  /*0220*/  IMAD.MOV.U32 R4, RZ, RZ, R12 ;  /* 0x000000ffff047224 */ /* 0x000fe200078e000c */
[----:B------:R-:W-:Y:S01]  /*0230*/  MOV R7, R11 ;  /* 0x0000000b00077202 */ /* 0x000fe20000000f00 */
[----:B------:R-:W-:Y:S02]  /*0240*/  IMAD.MOV.U32 R5, RZ, RZ, R13 ;  /* 0x000000ffff057224 */ /* 0x000fe400078e000d */
[----:B------:R-:W-:-:S03]  /*0250*/  IMAD.MOV.U32 R6, RZ, RZ, R10 ;  /* 0x000000ffff067224 */ /* 0x000fc600078e000a */
[----:B------:R-:W2:Y:S04]  /*0260*/  LDG.E.64 R14, desc[UR10][R4.64+-0x40] ;  /* 0xffffc00a040e7981 */ /* 0x000ea8000c1e1b00 */
[----:B------:R-:W2:Y:S04]  /*0270*/  LDG.E.64 R8, desc[UR10][R6.64+-0x40] ;  /* 0xffffc00a06087981 */ /* 0x000ea8000c1e1b00 */
[----:B------:R-:W3:Y:S04]  /*0280*/  LDG.E.64 R12, desc[UR10][R4.64+-0x38] ;  /* 0xffffc80a040c7981 */ /* 0x000ee8000c1e1b00 */
[----:B------:R-:W3:Y:S04]  /*0290*/  LDG.E.64 R22, desc[UR10][R6.64+-0x38] ;  /* 0xffffc80a06167981 */ /* 0x000ee8000c1e1b00 */
[----:B------:R-:W4:Y:S04]  /*02a0*/  LDG.E.64 R10, desc[UR10][R4.64+-0x30] ;  /* 0xffffd00a040a7981 */ /* 0x000f28000c1e1b00 */
[----:B------:R-:W4:Y:S04]  /*02b0*/  LDG.E.64 R20, desc[UR10][R6.64+-0x30] ;  /* 0xffffd00a06147981 */ /* 0x000f28000c1e1b00 */
[----:B------:R-:W5:Y:S04]  /*02c0*/  LDG.E.64 R18, desc[UR10][R4.64+-0x28] ;  /* 0xffffd80a04127981 */ /* 0x000f68000c1e1b00 */
[----:B------:R-:W5:Y:S04]  /*02d0*/  LDG.E.64 R16, desc[UR10][R6.64+-0x28] ;  /* 0xffffd80a06107981 */ /* 0x000f68000c1e1b00 */
[----:B------:R-:W5:Y:S01]  /*02e0*/  LDG.E.64 R24, desc[UR10][R6.64+-0x18] ;  /* 0xffffe80a06187981 */ /* 0x000f62000c1e1b00 */
[----:B--2---:R-:W-:-:S03]  /*02f0*/  DFMA R26, R14, R8, R26 ;  /* 0x000000080e1a722b */ /* 0x004fc6000000001a */
[----:B------:R-:W2:Y:S04]  /*0300*/  LDG.E.64 R8, desc[UR10][R4.64+-0x20] ;  /* 0xffffe00a04087981 */ /* 0x000ea8000c1e1b00 */
[----:B------:R-:W2:Y:S01]  /*0310*/  LDG.E.64 R14, desc[UR10][R6.64+-0x20] ;  /* 0xffffe00a060e7981 */ /* 0x000ea2000c1e1b00 */
[----:B---3--:R-:W-:-:S03]  /*0320*/  DFMA R22, R12, R22, R26 ;  /* 0x000000160c16722b */ /* 0x008fc6000000001a */
[----:B------:R-:W3:Y:S04]  /*0330*/  LDG.E.64 R12, desc[UR10][R4.64+-0x18] ;  /* 0xffffe80a040c7981 */ /* 0x000ee8000c1e1b00 */
[----:B------:R-:W3:Y:S01]  /*0340*/  LDG.E.64 R26, desc[UR10][R4.64+0x38] ;  /* 0x0000380a041a7981 */ /* 0x000ee2000c1e1b00 */
[----:B----4-:R-:W-:-:S03]  /*0350*/  DFMA R20, R10, R20, R22 ;  /* 0x000000140a14722b */ /* 0x010fc60000000016 */
[----:B------:R-:W4:Y:S04]  /*0360*/  LDG.E.64 R10, desc[UR10][R4.64+-0x10] ;  /* 0xfffff00a040a7981 */ /* 0x000f28000c1e1b00 */
[----:B------:R-:W4:Y:S01]  /*0370*/  LDG.E.64 R22, desc[UR10][R6.64+-0x10] ;  /* 0xfffff00a06167981 */ /* 0x000f22000c1e1b00 */
[----:B-----5:R-:W-:-:S03]  /*0380*/  DFMA R16, R18, R16, R20 ;  /* 0x000000101210722b */ /* 0x020fc60000000014 */
        /* <DEDUP_REMOVED lines=24> */
[----:B------:R-:W5:Y:S01]  /*0510*/  LDG.E.64 R20, desc[UR10][R6.64+0x38] ;  /* 0x0000380a06147981 */ /* 0x000f62000c1e1b00 */
[----:B------:R-:W-:-:S04]  /*0520*/  UIADD3 UR9, UPT, UPT, UR9, 0x10, URZ ;  /* 0x0000001009097890 */ /* 0x000fc8000fffe0ff */
[----:B------:R-:W-:Y:S01]  /*0530*/  UISETP.NE.AND UP1, UPT, UR9, URZ, UPT ;  /* 0x000000ff0900728c */ /* 0x000fe2000bf25270 */
[----:B--2---:R-:W-:-:S08]  /*0540*/  DFMA R8, R18, R8, R22 ;  /* 0x000000081208722b */ /* 0x004fd00000000016 */
[----:B---3--:R-:W-:-:S08]  /*0550*/  DFMA R8, R14, R16, R8 ;  /* 0x000000100e08722b */ /* 0x008fd00000000008 */
[----:B----4-:R-:W-:Y:S01]  /*0560*/  DFMA R8, R10, R12, R8 ;  /* 0x0000000c0a08722b */ /* 0x010fe20000000008 */
[----:B------:R-:W-:Y:S02]  /*0570*/  IADD3 R12, P0, PT, R4, 0x80, RZ ;  /* 0x00000080040c7810 */ /* 0x000fe40007f1e0ff */
[----:B------:R-:W-:-:S05]  /*0580*/  IADD3 R10, P1, PT, R6, 0x80, RZ ;  /* 0x00000080060a7810 */ /* 0x000fca0007f3e0ff */
[----:B-----5:R-:W-:Y:S01]  /*0590*/  DFMA R26, R26, R20, R8 ;  /* 0x000000141a1a722b */ /* 0x020fe20000000008 */
[----:B------:R-:W-:Y:S02]  /*05a0*/  IMAD.X R13, RZ, RZ, R5, P0 ;  /* 0x000000ffff0d7224 */ /* 0x000fe400000e0605 */
[----:B------:R-:W-:Y:S01]  /*05b0*/  IMAD.X R11, RZ, RZ, R7, P1 ;  /* 0x000000ffff0b7224 */ /* 0x000fe200008e0607 */
[----:B------:R-:W-:Y:S07]  /*05c0*/  BRA.U UP1, `(.L_x_36) ;  /* 0xfffffffd01147547 */ /* 0x000fee000b83ffff */
.L_x_35:
[----:B------:R-:W-:Y:S05]  /*05d0*/  BRA.U !UP0, `(.L_x_34) ;  /* 0x0000000508587547 */ /* 0x000fea000b800000 */
[----:B------:R-:W-:Y:S02]  /*05e0*/  UISETP.GE.U32.AND UP0, UPT, UR7, 0x8, UPT ;  /* 0x000000080700788c */ /* 0x000fe4000bf06070 */
[----:B------:R-:W-:-:S04]  /*05f0*/  ULOP3.LUT UR5, UR6, 0x7, URZ, 0xc0, !UPT ;  /* 0x0000000706057892 */ /* 0x000fc8000f8ec0ff */
[----:B------:R-:W-:-:S03]  /*0600*/  UISETP.NE.AND UP1, UPT, UR5, URZ, UPT ;  /* 0x000000ff0500728c */ /* 0x000fc6000bf25270 */
[----:B------:R-:W-:Y:S08]  /*0610*/  BRA.U !UP0, `(.L_x_37) ;  /* 0x0000000108807547 */ /* 0x000ff0000b800000 */
[----:B------:R-:W0:Y:S01]  /*0620*/  LDC.64 R4, c[0x0][0x388] ;  /* 0x0000e200ff047b82 */ /* 0x000e220000000a00 */
[----:B------:R-:W1:Y:S01]  /*0630*/  LDCU.64 UR8, c[0x0][0x380] ;  /* 0x00007000ff0877ac */ /* 0x000e620008000a00 */
[----:B------:R-:W-:-:S05]  /*0640*/  IADD3 R6, P0, PT, R3, R2, RZ ;  /* 0x0000000203067210 */ /* 0x000fca0007f1e0ff */
[----:B------:R-:W-:Y:S01]  /*0650*/  IMAD.X R7, RZ, RZ, R28, P0 ;  /* 0x000000ffff077224 */ /* 0x000fe200000e061c */
[----:B-1----:R-:W-:-:S04]  /*0660*/  LEA R24, P0, R6, UR8, 0x3 ;  /* 0x0000000806187c11 */ /* 0x002fc8000f8018ff */
[----:B------:R-:W-:Y:S01]  /*0670*/  LEA.HI.X R25, R6, UR9, R7, 0x3, P0 ;  /* 0x0000000906197c11 */ /* 0x000fe200080f1c07 */
[----:B0-----:R-:W-:-:S04]  /*0680*/  IMAD.WIDE.U32 R4, R2, 0x8, R4 ;  /* 0x0000000802047825 */ /* 0x001fc800078e0004 */
        /* <DEDUP_REMOVED lines=17> */
[----:B------:R-:W4:Y:S04]  /*07a0*/  LDG.E.64 R6, desc[UR10][R24.64+0x30] ;  /* 0x0000300a18067981 */ /* 0x000f28000c1e1b00 */
[----:B------:R-:W4:Y:S01]  /*07b0*/  LDG.E.64 R4, desc[UR10][R4.64+0x38] ;  /* 0x0000380a04047981 */ /* 0x000f22000c1e1b00 */
[----:B-----5:R-:W-:Y:S01]  /*07c0*/  DFMA R18, R18, R20, R22 ;  /* 0x000000141212722b */ /* 0x020fe20000000016 */
[----:B------:R-:W-:-:S07]  /*07d0*/  IADD3 R2, PT, PT, R2, 0x8, RZ ;  /* 0x0000000802027810 */ /* 0x000fce0007ffe0ff */
[----:B--2---:R-:W-:-:S08]  /*07e0*/  DFMA R14, R14, R16, R18 ;  /* 0x000000100e0e722b */ /* 0x004fd00000000012 */
[----:B---3--:R-:W-:-:S08]  /*07f0*/  DFMA R10, R10, R12, R14 ;  /* 0x0000000c0a0a722b */ /* 0x008fd0000000000e */
[----:B----4-:R-:W-:-:S08]  /*0800*/  DFMA R6, R6, R8, R10 ;  /* 0x000000080606722b */ /* 0x010fd0000000000a */
[----:B------:R-:W-:-:S11]  /*0810*/  DFMA R26, R26, R4, R6 ;  /* 0x000000041a1a722b */ /* 0x000fd60000000006 */
.L_x_37:
        /* <DEDUP_REMOVED lines=19> */
[----:B------:R-:W5:Y:S01]  /*0950*/  LDG.E.64 R20, desc[UR10][R16.64+0x18] ;  /* 0x0000180a10147981 */ /* 0x000f62000c1e1b00 */
[----:B------:R-:W-:Y:S01]  /*0960*/  VIADD R2, R2, 0x4 ;  /* 0x0000000402027836 */ /* 0x000fe20000000000 */
[----:B--2---:R-:W-:-:S08]  /*0970*/  DFMA R4, R6, R4, R26 ;  /* 0x000000040604722b */ /* 0x004fd0000000001a */
[----:B---3--:R-:W-:-:S08]  /*0980*/  DFMA R4, R10, R8, R4 ;  /* 0x000000080a04722b */ /* 0x008fd00000000004 */
[----:B----4-:R-:W-:-:S08]  /*0990*/  DFMA R4, R14, R12, R4 ;  /* 0x0000000c0e04722b */ /* 0x010fd00000000004 */
[----:B-----5:R-:W-:-:S11]  /*09a0*/  DFMA R26, R20, R18, R4 ;  /* 0x00000012141a722b */ /* 0x020fd60000000004 */
.L_x_38:
[----:B------:R-:W-:Y:S05]  /*09b0*/  BRA.U !UP1, `(.L_x_34) ;  /* 0x0000000109607547 */ /* 0x000fea000b800000 */
[----:B------:R-:W0:Y:S01]  /*09c0*/  LDC.64 R4, c[0x0][0x388] ;  /* 0x0000e200ff047b82 */ /* 0x000e220000000a00 */
[----:B------:R-:W1:Y:S01]  /*09d0*/  LDCU.64 UR6, c[0x0][0x380] ;  /* 0x00007000ff0677ac */ /* 0x000e620008000a00 */
[----:B------:R-:W-:Y:S01]  /*09e0*/  IADD3 R7, P0, PT, R3, R2, RZ ;  /* 0x0000000203077210 */ /* 0x000fe20007f1e0ff */
[----:B------:R-:W-:-:S04]  /*09f0*/  UIADD3 UR4, UPT, UPT, -UR4, URZ, URZ ;  /* 0x000000ff04047290 */ /* 0x000fc8000fffe1ff */
[----:B------:R-:W-:Y:S01]  /*0a00*/  IMAD.X R28, RZ, RZ, R28, P0 ;  /* 0x000000ffff1c7224 */ /* 0x000fe200000e061c */
[----:B-1----:R-:W-:-:S04]  /*0a10*/  LEA R6, P0, R7, UR6, 0x3 ;  /* 0x0000000607067c11 */ /* 0x002fc8000f8018ff */
[----:B------:R-:W-:Y:S01]  /*0a20*/  LEA.HI.X R7, R7, UR7, R28, 0x3, P0 ;  /* 0x0000000707077c11 */ /* 0x000fe200080f1c1c */
[----:B0-----:R-:W-:-:S04]  /*0a30*/  IMAD.WIDE.U32 R2, R2, 0x8, R4 ;  /* 0x0000000802027825 */ /* 0x001fc800078e0004 */
[----:B------:R-:W-:Y:S01]  /*0a40*/  IMAD.MOV.U32 R9, RZ, RZ, R3 ;  /* 0x000000ffff097224 */ /* 0x000fe200078e0003 */
[----:B------:R-:W-:-:S07]  /*0a50*/  MOV R8, R2 ;  /* 0x0000000200087202 */ /* 0x000fce0000000f00 */
.L_x_39:
[----:B------:R-:W-:Y:S01]  /*0a60*/  IMAD.MOV.U32 R2, RZ, RZ, R6 ;  /* 0x000000ffff027224 */ /* 0x000fe200078e0006 */
[----:B------:R-:W-:Y:S01]  /*0a70*/  MOV R3, R7 ;  /* 0x0000000700037202 */ /* 0x000fe20000000f00 */
[----:B------:R-:W-:Y:S02]  /*0a80*/  IMAD.MOV.U32 R4, RZ, RZ, R8 ;  /* 0x000000ffff047224 */ /* 0x000fe400078e0008 */
[----:B------:R-:W-:-:S03]  /*0a90*/  IMAD.MOV.U32 R5, RZ, RZ, R9 ;  /* 0x000000ffff057224 */ /* 0x000fc600078e0009 */
[----:B------:R-:W2:Y:S04]  /*0aa0*/  LDG.E.64 R2, desc[UR10][R2.64] ;  /* 0x0000000a02027981 */ /* 0x000ea8000c1e1b00 */
[----:B------:R-:W2:Y:S01]  /*0ab0*/  LDG.E.64 R4, desc[UR10][R4.64] ;  /* 0x0000000a04047981 */ /* 0x000ea2000c1e1b00 */
[----:B------:R-:W-:Y:S01]  /*0ac0*/  UIADD3 UR4, UPT, UPT, UR4, 0x1, URZ ;  /* 0x0000000104047890 */ /* 0x000fe2000fffe0ff */
[----:B------:R-:W-:Y:S02]  /*0ad0*/  IADD3 R6, P1, PT, R6, 0x8, RZ ;  /* 0x0000000806067810 */ /* 0x000fe40007f3e0ff */
[----:B------:R-:W-:Y:S01]  /*0ae0*/  IADD3 R8, P0, PT, R8, 0x8, RZ ;  /* 0x0000000808087810 */ /* 0x000fe20007f1e0ff */
[----:B------:R-:W-:Y:S02]  /*0af0*/  UISETP.NE.AND UP0, UPT, UR4, URZ, UPT ;  /* 0x000000ff0400728c */ /* 0x000fe4000bf05270 */
[----:B------:R-:W-:Y:S01]  /*0b00*/  IMAD.X R7, RZ, RZ, R7, P1 ;  /* 0x000000ffff077224 */ /* 0x000fe200008e0607 */
[----:B------:R-:W-:Y:S01]  /*0b10*/  IADD3.X R9, PT, PT, RZ, R9, RZ, P0, !PT ;  /* 0x00000009ff097210 */ /* 0x000fe200007fe4ff */
[----:B--2---:R-:W-:-:S05]  /*0b20*/  DFMA R26, R2, R4, R26 ;  /* 0x00000004021a722b */ /* 0x004fca000000001a */
[----:B------:R-:W-:Y:S06]  /*0b30*/  BRA.U UP0, `(.L_x_39) ;  /* 0xfffffffd00c87547 */ /* 0x000fec000b83ffff */
.L_x_34:
[----:B------:R-:W0:Y:S02]  /*0b40*/  LDC.64 R2, c[0x0][0x390] ;  /* 0x0000e400ff027b82 */ /* 0x000e240000000a00 */
[----:B0-----:R-:W-:-:S05]  /*0b50*/  IMAD.WIDE R2, R0, 0x8, R2 ;  /* 0x0000000800027825 */ /* 0x001fca00078e0202 */
[----:B------:R-:W-:Y:S01]  /*0b60*/  STG.E.64 desc[UR10][R2.64], R26 ;  /* 0x0000001a02007986 */ /* 0x000fe2000c101b0a */
[----:B------:R-:W-:Y:S05]  /*0b70*/  EXIT ;  /* 0x000000000000794d */ /* 0x000fea0003800000 */
.L_x_40:
        /* <DEDUP_REMOVED lines=16> */
.L_x_56:


//--------------------- .text.accuracyKernel      --------------------------
	.section	.text.accuracyKernel,"ax",@progbits
	.align	128
        .global         accuracyKernel
        .type           accuracyKernel,@function
        .size           accuracyKernel,(.L_x_57 - accuracyKernel)
        .other          accuracyKernel,@"STO_CUDA_ENTRY STV_DEFAULT"
accuracyKernel:
.text.accuracyKernel:
[----:B------:R-:W-:Y:S01]  /*0000*/  LDC R1, c[0x0][0x37c] ;  /* 0x0000df00ff017b82 */ /* 0x000fe20000000800 */
[----:B------:R-:W0:Y:S07]  /*0010*/  S2R R11, SR_TID.X ;  /* 0x00000000000b7919 */ /* 0x000e2e0000002100 */
[----:B------:R-:W0:Y:S01]  /*0020*/  S2UR UR4, SR_CTAID.X ;  /* 0x00000000000479c3 */ /* 0x000e220000002500 */
[----:B------:R-:W1:Y:S01]  /*0030*/  LDCU UR5, c[0x0][0x398] ;  /* 0x00007300ff0577ac */ /* 0x000e620008000800 */
[----:B------:R-:W2:Y:S06]  /*0040*/  LDCU.64 UR6, c[0x0][0x358] ;  /* 0x00006b00ff0677ac */ /* 0x000eac0008000a00 */
[----:B------:R-:W0:Y:S08]  /*0050*/  LDC R0, c[0x0][0x360] ;  /* 0x0000d800ff007b82 */ /* 0x000e300000000800 */
[----:B------:R-:W3:Y:S08]  /*0060*/  LDC.64 R2, c[0x0][0x380] ;  /* 0x0000e000ff027b82 */ /* 0x000ef00000000a00 */
[----:B------:R-:W4:Y:S01]  /*0070*/  LDC.64 R4, c[0x0][0x388] ;  /* 0x0000e200ff047b82 */ /* 0x000f220000000a00 */
[----:B0-----:R-:W-:-:S05]  /*0080*/  IMAD R7, R0, UR4, R11 ;  /* 0x0000000400077c24 */ /* 0x001fca000f8e020b */
[----:B-1----:R-:W-:-:S13]  /*0090*/  ISETP.GE.AND P0, PT, R7, UR5, PT ;  /* 0x0000000507007c0c */ /* 0x002fda000bf06270 */
[----:B---3--:R-:W-:-:S06]  /*00a0*/  @!P0 IMAD.WIDE R2, R7, 0x8, R2 ;  /* 0x0000000807028825 */ /* 0x008fcc00078e0202 */
[----:B--2---:R-:W2:Y:S01]  /*00b0*/  @!P0 LDG.E.64 R2, desc[UR6][R2.64] ;  /* 0x0000000602028981 */ /* 0x004ea2000c1e1b00 */
[----:B----4-:R-:W-:-:S06]  /*00c0*/  @!P0 IMAD.WIDE R4, R7, 0x8, R4 ;  /* 0x0000000807048825 */ /* 0x010fcc00078e0204 */
[----:B------:R-:W3:Y:S01]  /*00d0*/  @!P0 LDG.E.64 R4, desc[UR6][R4.64] ;  /* 0x0000000604048981 */ /* 0x000ee2000c1e1b00 */
[----:B------:R-:W0:Y:S01]  /*00e0*/  S2UR UR5, SR_CgaCtaId ;  /* 0x00000000000579c3 */ /* 0x000e220000008800 */
[----:B------:R-:W-:Y:S01]  /*00f0*/  @!P0 IMAD.MOV.U32 R6, RZ, RZ, RZ ;  /* 0x000000ffff068224 */ /* 0x000fe200078e00ff */
[----:B------:R-:W-:Y:S01]  /*0100*/  UMOV UR4, 0x400 ;  /* 0x0000040000047882 */ /* 0x000fe20000000000 */
[----:B------:R-:W-:Y:S01]  /*0110*/  @!P0 IMAD.MOV.U32 R8, RZ, RZ, -0x26284245 ;  /* 0xd9d7bdbbff088424 */ /* 0x000fe200078e00ff */
[----:B------:R-:W-:Y:S01]  /*0120*/  ISETP.GE.U32.AND P3, PT, R0, 0x2, PT ;  /* 0x000000020000780c */ /* 0x000fe20003f66070 */
[----:B------:R-:W-:Y:S01]  /*0130*/  @!P0 IMAD.MOV.U32 R9, RZ, RZ, 0x3ddb7cdf ;  /* 0x3ddb7cdfff098424 */ /* 0x000fe200078e00ff */
[----:B0-----:R-:W-:Y:S01]  /*0140*/  ULEA UR4, UR5, UR4, 0x18 ;  /* 0x0000000405047291 */ /* 0x001fe2000f8ec0ff */
[----:B--2---:R-:W-:Y:S01]  /*0150*/  @!P0 DSETP.GE.AND P1, PT, R2, 0.5, PT ;  /* 0x3fe000000200842a */ /* 0x004fe20003f26000 */
[----:B------:R-:W-:-:S04]  /*0160*/  MOV R2, RZ ;  /* 0x000000ff00027202 */ /* 0x000fc80000000f00 */
[C---:B------:R-:W-:Y:S02]  /*0170*/  LEA R3, R11.reuse, UR4, 0x2 ;  /* 0x000000040b037c11 */ /* 0x040fe4000f8e10ff */
[----:B------:R-:W-:Y:S02]  /*0180*/  @!P0 FSEL R7, RZ, 1.875, !P1 ;  /* 0x3ff00000ff078808 */ /* 0x000fe40004800000 */
[----:B------:R-:W-:-:S04]  /*0190*/  ISETP.NE.AND P1, PT, R11, RZ, PT ;  /* 0x000000ff0b00720c */ /* 0x000fc80003f25270 */
[----:B---3--:R-:W-:-:S08]  /*01a0*/  @!P0 DADD R6, -R4, R6 ;  /* 0x0000000004068229 */ /* 0x008fd00000000106 */
[----:B------:R-:W-:-:S06]  /*01b0*/  @!P0 DSETP.GEU.AND P2, PT, |R6|, R8, PT ;  /* 0x000000080600822a */ /* 0x000fcc0003f4e200 */
[----:B------:R-:W-:-:S05]  /*01c0*/  @!P0 SEL R2, RZ, 0x1, P2 ;  /* 0x00000001ff028807 */ /* 0x000fca0001000000 */
[----:B------:R0:W-:Y:S01]  /*01d0*/  STS [R3], R2 ;  /* 0x0000000203007388 */ /* 0x0001e20000000800 */
[----:B------:R-:W-:Y:S06]  /*01e0*/  BAR.SYNC.DEFER_BLOCKING 0x0 ;  /* 0x0000000000007b1d */ /* 0x000fec0000010000 */
[----:B------:R-:W-:Y:S05]  /*01f0*/  @!P3 BRA `(.L_x_41) ;  /* 0x00000000002cb947 */ /* 0x000fea0003800000 */
.L_x_42:
[----:B------:R-:W-:-:S04]  /*0200*/  SHF.R.U32.HI R6, RZ, 0x1, R0 ;  /* 0x00000001ff067819 */ /* 0x000fc80000011600 */
[----:B------:R-:W-:-:S13]  /*0210*/  ISETP.GE.U32.AND P0, PT, R11, R6, PT ;  /* 0x000000060b00720c */ /* 0x000fda0003f06070 */
[----:B0-----:R-:W-:Y:S01]  /*0220*/  @!P0 IMAD R2, R6, 0x4, R3 ;  /* 0x0000000406028824 */ /* 0x001fe200078e0203 */
[----:B------:R-:W-:Y:S05]  /*0230*/  @!P0 LDS R5, [R3] ;  /* 0x0000000003058984 */ /* 0x000fea0000000800 */
[----:B------:R-:W0:Y:S02]  /*0240*/  @!P0 LDS R2, [R2] ;  /* 0x0000000002028984 */ /* 0x000e240000000800 */
[----:B0-----:R-:W-:-:S05]  /*0250*/  @!P0 IMAD.IADD R4, R2, 0x1, R5 ;  /* 0x0000000102048824 */ /* 0x001fca00078e0205 */
[----:B------:R1:W-:Y:S01]  /*0260*/  @!P0 STS [R3], R4 ;  /* 0x0000000403008388 */ /* 0x0003e20000000800 */
[----:B------:R-:W-:Y:S01]  /*0270*/  BAR.SYNC.DEFER_BLOCKING 0x0 ;  /* 0x0000000000007b1d */ /* 0x000fe20000010000 */
[----:B------:R-:W-:Y:S02]  /*0280*/  ISETP.GT.U32.AND P0, PT, R0, 0x3, PT ;  /* 0x000000030000780c */ /* 0x000fe40003f04070 */
[----:B------:R-:W-:-:S11]  /*0290*/  MOV R0, R6 ;  /* 0x0000000600007202 */ /* 0x000fd60000000f00 */
[----:B-1----:R-:W-:Y:S05]  /*02a0*/  @P0 BRA `(.L_x_42) ;  /* 0xfffffffc00d40947 */ /* 0x002fea000383ffff */
.L_x_41:
[----:B------:R-:W-:Y:S05]  /*02b0*/  @P1 EXIT ;  /* 0x000000000000194d */ /* 0x000fea0003800000 */
[----:B------:R-:W1:Y:S01]  /*02c0*/  S2UR UR5, SR_CgaCtaId ;  /* 0x00000000000579c3 */ /* 0x000e620000008800 */
[----:B------:R-:W-:-:S07]  /*02d0*/  UMOV UR4, 0x400 ;  /* 0x0000040000047882 */ /* 0x000fce0000000000 */
[----:B0-----:R-:W0:Y:S01]  /*02e0*/  LDC.64 R2, c[0x0][0x390] ;  /* 0x0000e400ff027b82 */ /* 0x001e220000000a00 */
[----:B-1----:R-:W-:-:S09]  /*02f0*/  ULEA UR4, UR5, UR4, 0x18 ;  /* 0x0000000405047291 */ /* 0x002fd2000f8ec0ff */
[----:B------:R-:W0:Y:S04]  /*0300*/  LDS R5, [UR4] ;  /* 0x00000004ff057984 */ /* 0x000e280008000800 */
[----:B0-----:R-:W-:Y:S01]  /*0310*/  REDG.E.ADD.STRONG.GPU desc[UR6][R2.64], R5 ;  /* 0x000000050200798e */ /* 0x001fe2000c12e106 */
[----:B------:R-:W-:Y:S05]  /*0320*/  EXIT ;  /* 0x000000000000794d */ /* 0x000fea0003800000 */
.L_x_43:
        /* <DEDUP_REMOVED lines=13> */
.L_x_57:


//--------------------- .text.updateWeights       --------------------------
	.section	.text.updateWeights,"ax",@progbits
	.align	128
        .global         updateWeights
        .type           updateWeights,@function
        .size           updateWeights,(.L_x_58 - updateWeights)
        .other          updateWeights,@"STO_CUDA_ENTRY STV_DEFAULT"
updateWeights:
.text.updateWeights:
        /* <DEDUP_REMOVED lines=13> */
[----:B--2---:R-:W-:-:S05]  /*00d0*/  IMAD.WIDE R4, R7, 0x8, R4 ;  /* 0x0000000807047825 */ /* 0x004fca00078e0204 */
[----:B------:R-:W3:Y:S02]  /*00e0*/  LDG.E.64 R6, desc[UR4][R4.64] ;  /* 0x0000000404067981 */ /* 0x000ee4000c1e1b00 */
[----:B---3--:R-:W-:-:S07]  /*00f0*/  DADD R6, -R2, R6 ;  /* 0x0000000002067229 */ /* 0x008fce0000000106 */
[----:B------:R-:W-:Y:S01]  /*0100*/  STG.E.64 desc[UR4][R4.64], R6 ;  /* 0x0000000604007986 */ /* 0x000fe2000c101b04 */
[----:B------:R-:W-:Y:S05]  /*0110*/  EXIT ;  /* 0x000000000000794d */ /* 0x000fea0003800000 */
.L_x_44:
        /* <DEDUP_REMOVED lines=14> */
.L_x_58:


//--------------------- .text.scaleVector         --------------------------
	.section	.text.scaleVector,"ax",@progbits
	.align	128
        .global         scaleVector
        .type           scaleVector,@function
        .size           scaleVector,(.L_x_59 - scaleVector)
        .other          scaleVector,@"STO_CUDA_ENTRY STV_DEFAULT"
scaleVector:
.text.scaleVector:
        /* <DEDUP_REMOVED lines=11> */
[----:B0-----:R-:W-:-:S05]  /*00b0*/  IMAD.WIDE R2, R5, 0x8, R2 ;  /* 0x0000000805027825 */ /* 0x001fca00078e0202 */
[----:B-1----:R-:W2:Y:S02]  /*00c0*/  LDG.E.64 R4, desc[UR4][R2.64] ;  /* 0x0000000402047981 */ /* 0x002ea4000c1e1b00 */
[----:B--2---:R-:W-:-:S07]  /*00d0*/  DMUL R4, R4, R6 ;  /* 0x0000000604047228 */ /* 0x004fce0000000000 */
[----:B------:R-:W-:Y:S01]  /*00e0*/  STG.E.64 desc[UR4][R2.64], R4 ;  /* 0x0000000402007986 */ /* 0x000fe2000c101b04 */
[----:B------:R-:W-:Y:S05]  /*00f0*/  EXIT ;  /* 0x000000000000794d */ /* 0x000fea0003800000 */
.L_x_45:
        /* <DEDUP_REMOVED lines=16> */
.L_x_59:


//--------------------- .text.vector_add          --------------------------
	.section	.text.vector_add,"ax",@progbits
	.align	128
        .global         vector_add
        .type           vector_add,@function
        .size           vector_add,(.L_x_60 - vector_add)
        .other          vector_add,@"STO_CUDA_ENTRY STV_DEFAULT"
vector_add:
.text.vector_add:
        /* <DEDUP_REMOVED lines=8> */
[----:B------:R-:W0:Y:S02]  /*0080*/  LDCU UR4, c[0x0][0x39c] ;  /* 0x00007380ff0477ac */ /* 0x000e240008000800 */
[----:B0-----:R-:W-:Y:S01]  /*0090*/  UISETP.NE.AND UP0, UPT, UR4, 0x1, UPT ;  /* 0x000000010400788c */ /* 0x001fe2000bf05270 */
[----:B------:R-:W0:Y:S08]  /*00a0*/  LDCU.64 UR4, c[0x0][0x358] ;  /* 0x00006b00ff0477ac */ /* 0x000e300008000a00 */
[----:B------:R-:W-:Y:S05]  /*00b0*/  BRA.U UP0, `(.L_x_46) ;  /* 0x00000001002c7547 */ /* 0x000fea000b800000 */
[----:B------:R-:W1:Y:S08]  /*00c0*/  LDC.64 R2, c[0x0][0x380] ;  /* 0x0000e000ff027b82 */ /* 0x000e700000000a00 */
[----:B------:R-:W2:Y:S08]  /*00d0*/  LDC.64 R4, c[0x0][0x388] ;  /* 0x0000e200ff047b82 */ /* 0x000eb00000000a00 */
[----:B------:R-:W3:Y:S01]  /*00e0*/  LDC.64 R8, c[0x0][0x390] ;  /* 0x0000e400ff087b82 */ /* 0x000ee20000000a00 */
[----:B-1----:R-:W-:-:S06]  /*00f0*/  IMAD.WIDE R2, R0, 0x8, R2 ;  /* 0x0000000800027825 */ /* 0x002fcc00078e0202 */
[----:B0-----:R-:W4:Y:S01]  /*0100*/  LDG.E.64 R2, desc[UR4][R2.64] ;  /* 0x0000000402027981 */ /* 0x001f22000c1e1b00 */
[----:B--2---:R-:W-:-:S06]  /*0110*/  IMAD.WIDE R4, R0, 0x8, R4 ;  /* 0x0000000800047825 */ /* 0x004fcc00078e0204 */
[----:B------:R-:W4:Y:S01]  /*0120*/  LDG.E.64 R4, desc[UR4][R4.64] ;  /* 0x0000000404047981 */ /* 0x000f22000c1e1b00 */
[----:B---3--:R-:W-:Y:S01]  /*0130*/  IMAD.WIDE R8, R0, 0x8, R8 ;  /* 0x0000000800087825 */ /* 0x008fe200078e0208 */
[----:B----4-:R-:W-:-:S07]  /*0140*/  DADD R6, R2, -R4 ;  /* 0x0000000002067229 */ /* 0x010fce0000000804 */
[----:B------:R-:W-:Y:S01]  /*0150*/  STG.E.64 desc[UR4][R8.64], R6 ;  /* 0x0000000608007986 */ /* 0x000fe2000c101b04 */
[----:B------:R-:W-:Y:S05]  /*0160*/  EXIT ;  /* 0x000000000000794d */ /* 0x000fea0003800000 */
.L_x_46:
[----:B------:R-:W1:Y:S08]  /*0170*/  LDC.64 R4, c[0x0][0x388] ;  /* 0x0000e200ff047b82 */ /* 0x000e700000000a00 */
[----:B------:R-:W2:Y:S08]  /*0180*/  LDC.64 R2, c[0x0][0x380] ;  /* 0x0000e000ff027b82 */ /* 0x000eb00000000a00 */
[----:B------:R-:W3:Y:S01]  /*0190*/  LDC.64 R8, c[0x0][0x390] ;  /* 0x0000e400ff087b82 */ /* 0x000ee20000000a00 */
[----:B-1----:R-:W-:-:S06]  /*01a0*/  IMAD.WIDE R4, R0, 0x8, R4 ;  /* 0x0000000800047825 */ /* 0x002fcc00078e0204 */
[----:B0-----:R-:W4:Y:S01]  /*01b0*/  LDG.E.64 R4, desc[UR4][R4.64] ;  /* 0x0000000404047981 */ /* 0x001f22000c1e1b00 */
[----:B--2---:R-:W-:-:S05]  /*01c0*/  IMAD.WIDE R6, R0, 0x8, R2 ;  /* 0x0000000800067825 */ /* 0x004fca00078e0202 */
[----:B------:R-:W4:Y:S01]  /*01d0*/  LDG.E.64 R2, desc[UR4][R6.64] ;  /* 0x0000000406027981 */ /* 0x000f22000c1e1b00 */
[----:B---3--:R-:W-:Y:S01]  /*01e0*/  IMAD.WIDE R8, R0, 0x8, R8 ;  /* 0x0000000800087825 */ /* 0x008fe200078e0208 */
[----:B----4-:R-:W-:-:S07]  /*01f0*/  DADD R2, R2, R4 ;  /* 0x0000000002027229 */ /* 0x010fce0000000004 */
[----:B------:R-:W-:Y:S01]  /*0200*/  STG.E.64 desc[UR4][R8.64], R2 ;  /* 0x0000000208007986 */ /* 0x000fe2000c101b04 */
[----:B------:R-:W-:Y:S05]  /*0210*/  EXIT ;  /* 0x000000000000794d */ /* 0x000fea0003800000 */
.L_x_47:
        /* <DEDUP_REMOVED lines=14> */
.L_x_60:


//--------------------- .nv.shared.reserved.0     --------------------------
	.section	.nv.shared.reserved.0,"aw",@nobits
	.weak		__nv_reservedSMEM_offset_0_alias
	.size		__nv_reservedSMEM_offset_0_alias, 0, 64
	.other		__nv_reservedSMEM_offset_0_alias,@"STO_CUDA_RESERVED_SHARED STV_DEFAULT"
__nv_reservedSMEM_offset_0_alias:
	.zero		0
	.zero		64


//--------------------- .nv.shared.accuracyKernel --------------------------
	.section	.nv.shared.accuracyKernel,"aw",@nobits
	.sectionflags	@""
	.align	4
.nv.shared.accuracyKernel:
	.zero		2048


//--------------------- .nv.constant0.matrixMul   --------------------------
	.section	.nv.constant0.matrixMul,"a",@progbits
	.sectionflags	@""
	.align	4
.nv.constant0.matrixMul:
	.zero		932


//--------------------- .nv.constant0.transpose_naive --------------------------
	.section	.nv.constant0.transpose_naive,"a",@progbits
	.sectionflags	@""
	.align	4
.nv.constant0.transpose_naive:
	.zero		920


//--------------------- .nv.constant0.compareMemory --------------------------
	.section	.nv.constant0.compareMemory,"a",@progbits
	.sectionflags	@""
	.align	4
.nv.constant0.compareMemory:
	.zero		928


//--------------------- .nv.constant0.gradGemvXT  --------------------------
	.section	.nv.constant0.gradGemvXT,"a",@progbits
	.sectionflags	@""
	.align	4
.nv.constant0.gradGemvXT:
	.zero		928


//--------------------- .nv.constant0.thresholdKernel --------------------------
	.section	.nv.constant0.thresholdKernel,"a",@progbits
	.sectionflags	@""
	.align	4
.nv.constant0.thresholdKernel:
	.zero		916


//--------------------- .nv.constant0.sigmoidKernel --------------------------
	.section	.nv.constant0.sigmoidKernel,"a",@progbits
	.sectionflags	@""
	.align	4
.nv.constant0.sigmoidKernel:
	.zero		916


//--------------------- .nv.constant0.gemvRowMajor --------------------------
	.section	.nv.constant0.gemvRowMajor,"a",@progbits
	.sectionflags	@""
	.align	4
.nv.constant0.gemvRowMajor:
	.zero		928


//--------------------- .nv.constant0.accuracyKernel --------------------------
	.section	.nv.constant0.accuracyKernel,"a",@progbits
	.sectionflags	@""
	.align	4
.nv.constant0.accuracyKernel:
	.zero		924


//--------------------- .nv.constant0.updateWeights --------------------------
	.section	.nv.constant0.updateWeights,"a",@progbits
	.sectionflags	@""
	.align	4
.nv.constant0.updateWeights:
	.zero		916


//--------------------- .nv.constant0.scaleVector --------------------------
	.section	.nv.constant0.scaleVector,"a",@progbits
	.sectionflags	@""
	.align	4
.nv.constant0.scaleVector:
	.zero		916


//--------------------- .nv.constant0.vector_add  --------------------------
	.section	.nv.constant0.vector_add,"a",@progbits
	.sectionflags	@""
	.align	4
.nv.constant0.vector_add:
	.zero		928


//--------------------- SYMBOLS --------------------------

	.type		.nv.reservedSmem.offset0,@object
	.size		.nv.reservedSmem.offset0,0x4
	.type		.nv.reservedSmem.cap,@object
	.size		.nv.reservedSmem.cap,0x4
